def attn_fwd(
    Q,
    K,
    V,
    Out,
    Lse,
    sm_scale,
    stride_qz,
    stride_qh,
    stride_qm,
    stride_qk,
    stride_kz,
    stride_kh,
    stride_kn,
    stride_kk,
    stride_vz,
    stride_vh,
    stride_vn,
    stride_vk,
    stride_oz,
    stride_oh,
    stride_om,
    stride_ok,
    seqlen_q,
    seqlen_k,
    BLOCK_M: tl.constexpr,
    BLOCK_N: tl.constexpr,
    HEAD_DIM: tl.constexpr,
    CAUSAL: tl.constexpr,
):
    start_m = tl.program_id(0)
    off_hz = tl.program_id(1)
    q_off = off_hz * stride_qh
    k_off = off_hz * stride_kh
    v_off = off_hz * stride_vh
    offs_m = start_m * BLOCK_M + tl.arange(0, BLOCK_M)
    offs_d = tl.arange(0, HEAD_DIM)
    offs_n = tl.arange(0, BLOCK_N)
    q_ptrs = Q + q_off + offs_m[:, None] * stride_qm + offs_d[None, :] * stride_qk
    k_ptrs = K + k_off + offs_d[:, None] * stride_kk + offs_n[None, :] * stride_kn
    v_ptrs = V + v_off + offs_n[:, None] * stride_vn + offs_d[None, :] * stride_vk
    m_i = tl.full([BLOCK_M], float("-inf"), dtype=tl.float32)
    l_i = tl.zeros([BLOCK_M], dtype=tl.float32) + 1.0
    acc = tl.zeros([BLOCK_M, HEAD_DIM], dtype=tl.float32)
    q = tl.load(q_ptrs)
    acc, l_i, m_i = _attn_fwd_inner(
        acc,
        l_i,
        m_i,
        q,
        k_ptrs,
        v_ptrs,
        sm_scale,
        stride_kn,
        stride_vn,
        start_m,
        seqlen_k,
        BLOCK_M,
        BLOCK_N,
        HEAD_DIM,
        CAUSAL,
    )
    acc = acc / l_i[:, None]
    lse = m_i + tl.math.log2(l_i) / 1.4426950408889634
    o_ptrs = (
        Out
        + off_hz * stride_oh
        + offs_m[:, None] * stride_om
        + offs_d[None, :] * stride_ok
    )
    tl.store(o_ptrs, acc.to(Out.dtype.element_ty))
    tl.store(Lse + off_hz * seqlen_q + offs_m, lse)

# config = {"BLOCK_M": 64, "BLOCK_N": 128, "HEAD_DIM": 16, "arch": "sm_80", "causal": false, "dtype": "bf16", "num_stages": 4, "num_warps": 8}
# arch = sm_80


// ===== COMPILED SASS (sm_80) =====

	.target	sm_80

	.elftype	@"ET_EXEC"


//--------------------- .note.nv.tkinfo           --------------------------
	.section	.note.nv.tkinfo,"",@"SHT_NOTE"
	.sectionflags	@"SHF_NOTE_NV_TKINFO"
	.tkinfo
        /*0018*/ 	.word	0x00000002
        /*0030*/ 	.string	""
        /*0030*/ 	.string	"ptxas"
        /*0030*/ 	.string	"Cuda compilation tools, release 13.0, V13.0.88"
        /*0030*/ 	.string	"Build cuda_13.0.r13.0/compiler.36424714_0"
        /*0030*/ 	.string	"-v  -suppress-debug-info  -lineinfo  -arch sm_80 "



//--------------------- .note.nv.cuinfo           --------------------------
	.section	.note.nv.cuinfo,"",@"SHT_NOTE"
	.sectionflags	@"SHF_NOTE_NV_CUINFO"
        /*0018*/ 	.short	0x0002
        /*001a*/ 	.short	0x0050
        /*001c*/ 	.short	0x0082
	.zero		2


//--------------------- .nv.info                  --------------------------
	.section	.nv.info,"",@"SHT_CUDA_INFO"
	.align	4


	//----- nvinfo : EIATTR_REGCOUNT
	.align		4
        /*0000*/ 	.byte	0x04, 0x2f
        /*0002*/ 	.short	(.L_2 - .L_1)
	.align		4
.L_1:
        /*0004*/ 	.word	index@(attn_fwd)
        /*0008*/ 	.word	0x000000a2


	//----- nvinfo : EIATTR_FRAME_SIZE
	.align		4
.L_2:
        /*000c*/ 	.byte	0x04, 0x11
        /*000e*/ 	.short	(.L_4 - .L_3)
	.align		4
.L_3:
        /*0010*/ 	.word	index@(attn_fwd)
        /*0014*/ 	.word	0x00000000


	//----- nvinfo : EIATTR_MIN_STACK_SIZE
	.align		4
.L_4:
        /*0018*/ 	.byte	0x04, 0x12
        /*001a*/ 	.short	(.L_6 - .L_5)
	.align		4
.L_5:
        /*001c*/ 	.word	index@(attn_fwd)
        /*0020*/ 	.word	0x00000000
.L_6:


//--------------------- .nv.info.attn_fwd         --------------------------
	.section	.nv.info.attn_fwd,"",@"SHT_CUDA_INFO"
	.sectionflags	@""
	.align	4


	//----- nvinfo : EIATTR_CUDA_API_VERSION
	.align		4
        /*0000*/ 	.byte	0x04, 0x37
        /*0002*/ 	.short	(.L_8 - .L_7)
.L_7:
        /*0004*/ 	.word	0x00000082


	//----- nvinfo : EIATTR_SW2861232_WAR
	.align		4
.L_8:
        /*0008*/ 	.byte	0x01, 0x35
	.zero		2


	//----- nvinfo : EIATTR_PARAM_CBANK
	.align		4
        /*000c*/ 	.byte	0x04, 0x0a
        /*000e*/ 	.short	(.L_10 - .L_9)
	.align		4
.L_9:
        /*0010*/ 	.word	index@(.nv.constant0.attn_fwd)
        /*0014*/ 	.short	0x0160
        /*0016*/ 	.short	0x0088


	//----- nvinfo : EIATTR_CBANK_PARAM_SIZE
	.align		4
.L_10:
        /*0018*/ 	.byte	0x03, 0x19
        /*001a*/ 	.short	0x0088


	//----- nvinfo : EIATTR_KPARAM_INFO
	.align		4
        /*001c*/ 	.byte	0x04, 0x17
        /*001e*/ 	.short	(.L_12 - .L_11)
.L_11:
        /*0020*/ 	.word	0x00000000
        /*0024*/ 	.short	0x0019
        /*0026*/ 	.short	0x0080
        /*0028*/ 	.byte	0x00, 0xf4, 0x21, 0x00


	//----- nvinfo : EIATTR_KPARAM_INFO
	.align		4
.L_12:
        /*002c*/ 	.byte	0x04, 0x17
        /*002e*/ 	.short	(.L_14 - .L_13)
.L_13:
        /*0030*/ 	.word	0x00000000
        /*0034*/ 	.short	0x0018
        /*0036*/ 	.short	0x0078
        /*0038*/ 	.byte	0x00, 0xf4, 0x21, 0x00


	//----- nvinfo : EIATTR_KPARAM_INFO
	.align		4
.L_14:
        /*003c*/ 	.byte	0x04, 0x17
        /*003e*/ 	.short	(.L_16 - .L_15)
.L_15:
        /*0040*/ 	.word	0x00000000
        /*0044*/ 	.short	0x0017
        /*0046*/ 	.short	0x0070
        /*0048*/ 	.byte	0x00, 0xf0, 0x11, 0x00


	//----- nvinfo : EIATTR_KPARAM_INFO
	.align		4
.L_16:
        /*004c*/ 	.byte	0x04, 0x17
        /*004e*/ 	.short	(.L_18 - .L_17)
.L_17:
        /*0050*/ 	.word	0x00000000
        /*0054*/ 	.short	0x0016
        /*0056*/ 	.short	0x006c
        /*0058*/ 	.byte	0x00, 0xf0, 0x11, 0x00


	//----- nvinfo : EIATTR_KPARAM_INFO
	.align		4
.L_18:
        /*005c*/ 	.byte	0x04, 0x17
        /*005e*/ 	.short	(.L_20 - .L_19)
.L_19:
        /*0060*/ 	.word	0x00000000
        /*0064*/ 	.short	0x0015
        /*0066*/ 	.short	0x0068
        /*0068*/ 	.byte	0x00, 0xf0, 0x11, 0x00


	//----- nvinfo : EIATTR_KPARAM_INFO
	.align		4
.L_20:
        /*006c*/ 	.byte	0x04, 0x17
        /*006e*/ 	.short	(.L_22 - .L_21)
.L_21:
        /*0070*/ 	.word	0x00000000
        /*0074*/ 	.short	0x0014
        /*0076*/ 	.short	0x0064
        /*0078*/ 	.byte	0x00, 0xf0, 0x11, 0x00


	//----- nvinfo : EIATTR_KPARAM_INFO
	.align		4
.L_22:
        /*007c*/ 	.byte	0x04, 0x17
        /*007e*/ 	.short	(.L_24 - .L_23)
.L_23:
        /*0080*/ 	.word	0x00000000
        /*0084*/ 	.short	0x0013
        /*0086*/ 	.short	0x0060
        /*0088*/ 	.byte	0x00, 0xf0, 0x11, 0x00


	//----- nvinfo : EIATTR_KPARAM_INFO
	.align		4
.L_24:
        /*008c*/ 	.byte	0x04, 0x17
        /*008e*/ 	.short	(.L_26 - .L_25)
.L_25:
        /*0090*/ 	.word	0x00000000
        /*0094*/ 	.short	0x0012
        /*0096*/ 	.short	0x005c
        /*0098*/ 	.byte	0x00, 0xf0, 0x11, 0x00


	//----- nvinfo : EIATTR_KPARAM_INFO
	.align		4
.L_26:
        /*009c*/ 	.byte	0x04, 0x17
        /*009e*/ 	.short	(.L_28 - .L_27)
.L_27:
        /*00a0*/ 	.word	0x00000000
        /*00a4*/ 	.short	0x0011
        /*00a6*/ 	.short	0x0058
        /*00a8*/ 	.byte	0x00, 0xf0, 0x11, 0x00


	//----- nvinfo : EIATTR_KPARAM_INFO
	.align		4
.L_28:
        /*00ac*/ 	.byte	0x04, 0x17
        /*00ae*/ 	.short	(.L_30 - .L_29)
.L_29:
        /*00b0*/ 	.word	0x00000000
        /*00b4*/ 	.short	0x0010
        /*00b6*/ 	.short	0x0054
        /*00b8*/ 	.byte	0x00, 0xf0, 0x11, 0x00


	//----- nvinfo : EIATTR_KPARAM_INFO
	.align		4
.L_30:
        /*00bc*/ 	.byte	0x04, 0x17
        /*00be*/ 	.short	(.L_32 - .L_31)
.L_31:
        /*00c0*/ 	.word	0x00000000
        /*00c4*/ 	.short	0x000f
        /*00c6*/ 	.short	0x0050
        /*00c8*/ 	.byte	0x00, 0xf0, 0x11, 0x00


	//----- nvinfo : EIATTR_KPARAM_INFO
	.align		4
.L_32:
        /*00cc*/ 	.byte	0x04, 0x17
        /*00ce*/ 	.short	(.L_34 - .L_33)
.L_33:
        /*00d0*/ 	.word	0x00000000
        /*00d4*/ 	.short	0x000e
        /*00d6*/ 	.short	0x004c
        /*00d8*/ 	.byte	0x00, 0xf0, 0x11, 0x00


	//----- nvinfo : EIATTR_KPARAM_INFO
	.align		4
.L_34:
        /*00dc*/ 	.byte	0x04, 0x17
        /*00de*/ 	.short	(.L_36 - .L_35)
.L_35:
        /*00e0*/ 	.word	0x00000000
        /*00e4*/ 	.short	0x000d
        /*00e6*/ 	.short	0x0048
        /*00e8*/ 	.byte	0x00, 0xf0, 0x11, 0x00


	//----- nvinfo : EIATTR_KPARAM_INFO
	.align		4
.L_36:
        /*00ec*/ 	.byte	0x04, 0x17
        /*00ee*/ 	.short	(.L_38 - .L_37)
.L_37:
        /*00f0*/ 	.word	0x00000000
        /*00f4*/ 	.short	0x000c
        /*00f6*/ 	.short	0x0044
        /*00f8*/ 	.byte	0x00, 0xf0, 0x11, 0x00


	//----- nvinfo : EIATTR_KPARAM_INFO
	.align		4
.L_38:
        /*00fc*/ 	.byte	0x04, 0x17
        /*00fe*/ 	.short	(.L_40 - .L_39)
.L_39:
        /*0100*/ 	.word	0x00000000
        /*0104*/ 	.short	0x000b
        /*0106*/ 	.short	0x0040
        /*0108*/ 	.byte	0x00, 0xf0, 0x11, 0x00


	//----- nvinfo : EIATTR_KPARAM_INFO
	.align		4
.L_40:
        /*010c*/ 	.byte	0x04, 0x17
        /*010e*/ 	.short	(.L_42 - .L_41)
.L_41:
        /*0110*/ 	.word	0x00000000
        /*0114*/ 	.short	0x000a
        /*0116*/ 	.short	0x003c
        /*0118*/ 	.byte	0x00, 0xf0, 0x11, 0x00


	//----- nvinfo : EIATTR_KPARAM_INFO
	.align		4
.L_42:
        /*011c*/ 	.byte	0x04, 0x17
        /*011e*/ 	.short	(.L_44 - .L_43)
.L_43:
        /*0120*/ 	.word	0x00000000
        /*0124*/ 	.short	0x0009
        /*0126*/ 	.short	0x0038
        /*0128*/ 	.byte	0x00, 0xf0, 0x11, 0x00


	//----- nvinfo : EIATTR_KPARAM_INFO
	.align		4
.L_44:
        /*012c*/ 	.byte	0x04, 0x17
        /*012e*/ 	.short	(.L_46 - .L_45)
.L_45:
        /*0130*/ 	.word	0x00000000
        /*0134*/ 	.short	0x0008
        /*0136*/ 	.short	0x0034
        /*0138*/ 	.byte	0x00, 0xf0, 0x11, 0x00


	//----- nvinfo : EIATTR_KPARAM_INFO
	.align		4
.L_46:
        /*013c*/ 	.byte	0x04, 0x17
        /*013e*/ 	.short	(.L_48 - .L_47)
.L_47:
        /*0140*/ 	.word	0x00000000
        /*0144*/ 	.short	0x0007
        /*0146*/ 	.short	0x0030
        /*0148*/ 	.byte	0x00, 0xf0, 0x11, 0x00


	//----- nvinfo : EIATTR_KPARAM_INFO
	.align		4
.L_48:
        /*014c*/ 	.byte	0x04, 0x17
        /*014e*/ 	.short	(.L_50 - .L_49)
.L_49:
        /*0150*/ 	.word	0x00000000
        /*0154*/ 	.short	0x0006
        /*0156*/ 	.short	0x002c
        /*0158*/ 	.byte	0x00, 0xf0, 0x11, 0x00


	//----- nvinfo : EIATTR_KPARAM_INFO
	.align		4
.L_50:
        /*015c*/ 	.byte	0x04, 0x17
        /*015e*/ 	.short	(.L_52 - .L_51)
.L_51:
        /*0160*/ 	.word	0x00000000
        /*0164*/ 	.short	0x0005
        /*0166*/ 	.short	0x0028
        /*0168*/ 	.byte	0x00, 0xf0, 0x11, 0x00


	//----- nvinfo : EIATTR_KPARAM_INFO
	.align		4
.L_52:
        /*016c*/ 	.byte	0x04, 0x17
        /*016e*/ 	.short	(.L_54 - .L_53)
.L_53:
        /*0170*/ 	.word	0x00000000
        /*0174*/ 	.short	0x0004
        /*0176*/ 	.short	0x0020
        /*0178*/ 	.byte	0x00, 0xf4, 0x21, 0x00


	//----- nvinfo : EIATTR_KPARAM_INFO
	.align		4
.L_54:
        /*017c*/ 	.byte	0x04, 0x17
        /*017e*/ 	.short	(.L_56 - .L_55)
.L_55:
        /*0180*/ 	.word	0x00000000
        /*0184*/ 	.short	0x0003
        /*0186*/ 	.short	0x0018
        /*0188*/ 	.byte	0x00, 0xf4, 0x21, 0x00


	//----- nvinfo : EIATTR_KPARAM_INFO
	.align		4
.L_56:
        /*018c*/ 	.byte	0x04, 0x17
        /*018e*/ 	.short	(.L_58 - .L_57)
.L_57:
        /*0190*/ 	.word	0x00000000
        /*0194*/ 	.short	0x0002
        /*0196*/ 	.short	0x0010
        /*0198*/ 	.byte	0x00, 0xf4, 0x21, 0x00


	//----- nvinfo : EIATTR_KPARAM_INFO
	.align		4
.L_58:
        /*019c*/ 	.byte	0x04, 0x17
        /*019e*/ 	.short	(.L_60 - .L_59)
.L_59:
        /*01a0*/ 	.word	0x00000000
        /*01a4*/ 	.short	0x0001
        /*01a6*/ 	.short	0x0008
        /*01a8*/ 	.byte	0x00, 0xf4, 0x21, 0x00


	//----- nvinfo : EIATTR_KPARAM_INFO
	.align		4
.L_60:
        /*01ac*/ 	.byte	0x04, 0x17
        /*01ae*/ 	.short	(.L_62 - .L_61)
.L_61:
        /*01b0*/ 	.word	0x00000000
        /*01b4*/ 	.short	0x0000
        /*01b6*/ 	.short	0x0000
        /*01b8*/ 	.byte	0x00, 0xf4, 0x21, 0x00


	//----- nvinfo : EIATTR_MAXREG_COUNT
	.align		4
.L_62:
        /*01bc*/ 	.byte	0x03, 0x1b
        /*01be*/ 	.short	0x00ff


	//----- nvinfo : EIATTR_NUM_BARRIERS
	.align		4
        /*01c0*/ 	.byte	0x02, 0x4c
        /*01c2*/ 	.byte	0x01
	.zero		1


	//----- nvinfo : EIATTR_MERCURY_ISA_VERSION
	.align		4
        /*01c4*/ 	.byte	0x03, 0x5f
        /*01c6*/ 	.short	0x0000


	//----- nvinfo : EIATTR_COOP_GROUP_MASK_REGIDS
	.align		4
        /*01c8*/ 	.byte	0x04, 0x29
        /*01ca*/ 	.short	(.L_64 - .L_63)


	//   ....[0]....
.L_63:
        /*01cc*/ 	.word	0xffffffff


	//   ....[1]....
        /*01d0*/ 	.word	0xffffffff


	//   ....[2]....
        /*01d4*/ 	.word	0xffffffff


	//   ....[3]....
        /*01d8*/ 	.word	0xffffffff


	//   ....[4]....
        /*01dc*/ 	.word	0xffffffff


	//   ....[5]....
        /*01e0*/ 	.word	0xffffffff


	//   ....[6]....
        /*01e4*/ 	.word	0xffffffff


	//   ....[7]....
        /*01e8*/ 	.word	0xffffffff


	//----- nvinfo : EIATTR_COOP_GROUP_INSTR_OFFSETS
	.align		4
.L_64:
        /*01ec*/ 	.byte	0x04, 0x28
        /*01ee*/ 	.short	(.L_66 - .L_65)


	//   ....[0]....
.L_65:
        /*01f0*/ 	.word	0x000012b0


	//   ....[1]....
        /*01f4*/ 	.word	0x000012d0


	//   ....[2]....
        /*01f8*/ 	.word	0x000017f0


	//   ....[3]....
        /*01fc*/ 	.word	0x00001870


	//   ....[4]....
        /*0200*/ 	.word	0x00002b40


	//   ....[5]....
        /*0204*/ 	.word	0x00002b50


	//   ....[6]....
        /*0208*/ 	.word	0x00002bd0


	//   ....[7]....
        /*020c*/ 	.word	0x00002bf0


	//----- nvinfo : EIATTR_EXIT_INSTR_OFFSETS
	.align		4
.L_66:
        /*0210*/ 	.byte	0x04, 0x1c
        /*0212*/ 	.short	(.L_68 - .L_67)


	//   ....[0]....
.L_67:
        /*0214*/ 	.word	0x00003770


	//   ....[1]....
        /*0218*/ 	.word	0x00003810


	//----- nvinfo : EIATTR_REQNTID
	.align		4
.L_68:
        /*021c*/ 	.byte	0x04, 0x10
        /*021e*/ 	.short	(.L_70 - .L_69)
.L_69:
        /*0220*/ 	.word	0x00000100
        /*0224*/ 	.word	0x00000001
        /*0228*/ 	.word	0x00000001
.L_70:


//--------------------- .nv.callgraph             --------------------------
	.section	.nv.callgraph,"",@"SHT_CUDA_CALLGRAPH"
	.align	4
	.sectionentsize	8
	.align		4
        /*0000*/ 	.word	0x00000000
	.align		4
        /*0004*/ 	.word	0xffffffff
	.align		4
        /*0008*/ 	.word	0x00000000
	.align		4
        /*000c*/ 	.word	0xfffffffe
	.align		4
        /*0010*/ 	.word	0x00000000
	.align		4
        /*0014*/ 	.word	0xfffffffd
	.align		4
        /*0018*/ 	.word	0x00000000
	.align		4
        /*001c*/ 	.word	0xfffffffc


//--------------------- .nv.rel.action            --------------------------
	.section	.nv.rel.action,"",@"SHT_CUDA_RELOCINFO"
	.align	8
	.sectionentsize	8
        /*0000*/ 	.byte	0x73, 0x00, 0x00, 0x00, 0x00, 0x00, 0x00, 0x00, 0x00, 0x00, 0x00, 0x11, 0x25, 0x00, 0x05, 0x36


//--------------------- .nv.constant4             --------------------------
	.section	.nv.constant4,"a",@progbits
	.align	8
	.align		8
.nv.constant4:
        /*0000*/ 	.dword	_$_str


//--------------------- .nv.constant0.attn_fwd    --------------------------
	.section	.nv.constant0.attn_fwd,"a",@progbits
	.sectionflags	@""
	.align	4
.nv.constant0.attn_fwd:
	.zero		488


//--------------------- .text.attn_fwd            --------------------------
	.section	.text.attn_fwd,"ax",@progbits
	.sectioninfo	@"SHI_REGISTERS=162"
	.align	128
        .global         attn_fwd
        .type           attn_fwd,@function
        .size           attn_fwd,(.L_x_3 - attn_fwd)
        .other          attn_fwd,@"STO_CUDA_ENTRY STV_DEFAULT"
attn_fwd:
.text.attn_fwd:
[----:B------:R-:W-:Y:S02]  /*0000*/  MOV R1, c[0x0][0x28] ;  /* 0x00000a0000017a02 */ /* 0x000fe40000000f00 */
[----:B------:R-:W0:Y:S01]  /*0010*/  S2R R0, SR_TID.X ;  /* 0x0000000000007919 */ /* 0x000e220000002100 */
[----:B------:R-:W-:Y:S01]  /*0020*/  MOV R14, c[0x0][0x198] ;  /* 0x00006600000e7a02 */ /* 0x000fe20000000f00 */
[----:B------:R-:W-:Y:S02]  /*0030*/  ULDC.64 UR4, c[0x0][0x118] ;  /* 0x0000460000047ab9 */ /* 0x000fe40000000a00 */
[----:B------:R-:W1:Y:S04]  /*0040*/  S2R R2, SR_CTAID.X ;  /* 0x0000000000027919 */ /* 0x000e680000002500 */
[----:B------:R-:W2:Y:S01]  /*0050*/  S2R R106, SR_CTAID.Y ;  /* 0x00000000006a7919 */ /* 0x000ea20000002600 */
[----:B0-----:R-:W-:Y:S02]  /*0060*/  SHF.R.U32.HI R108, RZ, 0x6, R0 ;  /* 0x00000006ff6c7819 */ /* 0x001fe40000011600 */
[----:B------:R-:W-:-:S02]  /*0070*/  LOP3.LUT R107, R0, 0x3f, RZ, 0xc0, !PT ;  /* 0x0000003f006b7812 */ /* 0x000fc400078ec0ff */
[----:B------:R-:W-:Y:S02]  /*0080*/  SGXT.U32 R108, R108, 0x2 ;  /* 0x000000026c6c781a */ /* 0x000fe40000000000 */
[----:B-1----:R-:W-:Y:S01]  /*0090*/  LEA R107, R2, R107, 0x6 ;  /* 0x0000006b026b7211 */ /* 0x002fe200078e30ff */
[----:B--2---:R-:W-:Y:S02]  /*00a0*/  IMAD R2, R106, c[0x0][0x190], RZ ;  /* 0x000064006a027a24 */ /* 0x004fe400078e02ff */
[----:B------:R-:W-:Y:S02]  /*00b0*/  IMAD R7, R108, c[0x0][0x198], RZ ;  /* 0x000066006c077a24 */ /* 0x000fe400078e02ff */
[----:B------:R-:W-:Y:S01]  /*00c0*/  IMAD R4, R107, c[0x0][0x194], RZ ;  /* 0x000065006b047a24 */ /* 0x000fe200078e02ff */
[C---:B------:R-:W-:Y:S01]  /*00d0*/  SHF.L.U32 R3, R2.reuse, 0x1, RZ ;  /* 0x0000000102037819 */ /* 0x040fe200000006ff */
[----:B------:R-:W-:Y:S01]  /*00e0*/  IMAD.HI R2, R2, 0x2, RZ ;  /* 0x0000000202027827 */ /* 0x000fe200078e02ff */
[----:B------:R-:W-:-:S02]  /*00f0*/  LEA R9, R14, R7, 0x2 ;  /* 0x000000070e097211 */ /* 0x000fc400078e10ff */
[C---:B------:R-:W-:Y:S01]  /*0100*/  SHF.L.U32 R6, R4.reuse, 0x1, RZ ;  /* 0x0000000104067819 */ /* 0x040fe200000006ff */
[----:B------:R-:W-:Y:S01]  /*0110*/  IMAD.HI R5, R4, 0x2, RZ ;  /* 0x0000000204057827 */ /* 0x000fe200078e02ff */
[----:B------:R-:W-:Y:S02]  /*0120*/  LEA R10, R14, R9, 0x2 ;  /* 0x000000090e0a7211 */ /* 0x000fe400078e10ff */
[----:B------:R-:W-:Y:S02]  /*0130*/  IADD3 R8, P0, P1, R6, c[0x0][0x160], R3 ;  /* 0x0000580006087a10 */ /* 0x000fe4000791e003 */
[----:B------:R-:W-:Y:S02]  /*0140*/  LEA R11, R14, R10, 0x2 ;  /* 0x0000000a0e0b7211 */ /* 0x000fe400078e10ff */
[----:B------:R-:W-:Y:S02]  /*0150*/  IADD3.X R12, R5, c[0x0][0x164], R2, P0, P1 ;  /* 0x00005900050c7a10 */ /* 0x000fe400007e2402 */
[----:B------:R-:W-:-:S02]  /*0160*/  LEA R2, P0, R7, R8, 0x1 ;  /* 0x0000000807027211 */ /* 0x000fc400078008ff */
[-C--:B------:R-:W-:Y:S02]  /*0170*/  LEA R4, P1, R9, R8.reuse, 0x1 ;  /* 0x0000000809047211 */ /* 0x080fe400078208ff */
[CC--:B------:R-:W-:Y:S02]  /*0180*/  LEA R6, P2, R10.reuse, R8.reuse, 0x1 ;  /* 0x000000080a067211 */ /* 0x0c0fe400078408ff */
[----:B------:R-:W-:Y:S02]  /*0190*/  LEA R8, P3, R11, R8, 0x1 ;  /* 0x000000080b087211 */ /* 0x000fe400078608ff */
[-C--:B------:R-:W-:Y:S02]  /*01a0*/  LEA.HI.X.SX32 R3, R7, R12.reuse, 0x1, P0 ;  /* 0x0000000c07037211 */ /* 0x080fe400000f0eff */
[-C--:B------:R-:W-:Y:S02]  /*01b0*/  LEA.HI.X.SX32 R5, R9, R12.reuse, 0x1, P1 ;  /* 0x0000000c09057211 */ /* 0x080fe400008f0eff */
[-C--:B------:R-:W-:Y:S01]  /*01c0*/  LEA.HI.X.SX32 R7, R10, R12.reuse, 0x1, P2 ;  /* 0x0000000c0a077211 */ /* 0x080fe200010f0eff */
[----:B------:R0:W2:Y:S01]  /*01d0*/  LDG.E.U16 R2, [R2.64] ;  /* 0x0000000402027981 */ /* 0x0000a2000c1e1500 */
[----:B------:R-:W-:-:S03]  /*01e0*/  LEA.HI.X.SX32 R9, R11, R12, 0x1, P3 ;  /* 0x0000000c0b097211 */ /* 0x000fc600018f0eff */
[----:B------:R-:W3:Y:S04]  /*01f0*/  LDG.E.U16 R6, [R6.64] ;  /* 0x0000000406067981 */ /* 0x000ee8000c1e1500 */
[----:B------:R-:W4:Y:S04]  /*0200*/  LDG.E.U16 R4, [R4.64] ;  /* 0x0000000404047981 */ /* 0x000f28000c1e1500 */
[----:B------:R-:W5:Y:S01]  /*0210*/  LDG.E.U16 R8, [R8.64] ;  /* 0x0000000408087981 */ /* 0x000f62000c1e1500 */
[C---:B------:R-:W-:Y:S02]  /*0220*/  LOP3.LUT R109, R0.reuse, 0xc0, RZ, 0xc0, !PT ;  /* 0x000000c0006d7812 */ /* 0x040fe400078ec0ff */
[----:B------:R-:W-:-:S02]  /*0230*/  SHF.L.U32 R110, R0, 0x1, RZ ;  /* 0x00000001006e7819 */ /* 0x000fc400000006ff */
[----:B------:R-:W-:-:S04]  /*0240*/  SHF.R.U32.HI R11, RZ, 0x2, R109 ;  /* 0x00000002ff0b7819 */ /* 0x000fc8000001166d */
[----:B------:R-:W-:-:S04]  /*0250*/  LOP3.LUT R11, R11, 0x1fe, R110, 0x78, !PT ;  /* 0x000001fe0b0b7812 */ /* 0x000fc800078e786e */
[----:B------:R-:W-:Y:S02]  /*0260*/  LOP3.LUT R13, R11, 0x40, RZ, 0x3c, !PT ;  /* 0x000000400b0d7812 */ /* 0x000fe400078e3cff */
[----:B0-----:R-:W-:-:S04]  /*0270*/  MOV R3, c[0x0][0x1d0] ;  /* 0x0000740000037a02 */ /* 0x001fc80000000f00 */
[----:B------:R-:W-:Y:S01]  /*0280*/  ISETP.GE.AND P0, PT, R3, 0x1, PT ;  /* 0x000000010300780c */ /* 0x000fe20003f06270 */
[----:B------:R-:W-:Y:S01]  /*0290*/  CS2R R28, SRZ ;  /* 0x00000000001c7805 */ /* 0x000fe2000001ff00 */
[----:B------:R-:W-:Y:S01]  /*02a0*/  MOV R126, 0xff800000 ;  /* 0xff800000007e7802 */ /* 0x000fe20000000f00 */
[----:B------:R-:W-:Y:S01]  /*02b0*/  CS2R R30, SRZ ;  /* 0x00000000001e7805 */ /* 0x000fe2000001ff00 */
[----:B------:R-:W-:Y:S01]  /*02c0*/  MOV R114, 0x3f800000 ;  /* 0x3f80000000727802 */ /* 0x000fe20000000f00 */
[----:B------:R-:W-:Y:S01]  /*02d0*/  CS2R R20, SRZ ;  /* 0x0000000000147805 */ /* 0x000fe2000001ff00 */
[----:B------:R-:W-:Y:S01]  /*02e0*/  MOV R125, 0x3f800000 ;  /* 0x3f800000007d7802 */ /* 0x000fe20000000f00 */
[----:B------:R-:W-:Y:S01]  /*02f0*/  CS2R R22, SRZ ;  /* 0x0000000000167805 */ /* 0x000fe2000001ff00 */
[----:B------:R-:W-:Y:S02]  /*0300*/  MOV R57, 0xff800000 ;  /* 0xff80000000397802 */ /* 0x000fe40000000f00 */
[----:B------:R-:W-:Y:S01]  /*0310*/  LOP3.LUT R115, R0, 0x80, RZ, 0xc0, !PT ;  /* 0x0000008000737812 */ /* 0x000fe200078ec0ff */
[----:B--2---:R0:W-:Y:S04]  /*0320*/  STS.U16 [R11+0x1000], R2 ;  /* 0x001000020b007388 */ /* 0x0041e80000000400 */
[----:B---3--:R0:W-:Y:S04]  /*0330*/  STS.U16 [R11+0x1400], R6 ;  /* 0x001400060b007388 */ /* 0x0081e80000000400 */
[----:B----4-:R0:W-:Y:S04]  /*0340*/  STS.U16 [R13+0x1200], R4 ;  /* 0x001200040d007388 */ /* 0x0101e80000000400 */
[----:B-----5:R0:W-:Y:S01]  /*0350*/  STS.U16 [R13+0x1600], R8 ;  /* 0x001600080d007388 */ /* 0x0201e20000000400 */
[----:B------:R-:W-:Y:S05]  /*0360*/  @!P0 BRA `(.L_x_0) ;  /* 0x000029d000008947 */ /* 0x000fea0003800000 */
[----:B0-----:R-:W-:Y:S01]  /*0370*/  LOP3.LUT R6, R0, 0x7f, RZ, 0xc0, !PT ;  /* 0x0000007f00067812 */ /* 0x001fe200078ec0ff */
[----:B------:R-:W-:Y:S01]  /*0380*/  IMAD R3, R106, c[0x0][0x1b0], RZ ;  /* 0x00006c006a037a24 */ /* 0x000fe200078e02ff */
[----:B------:R-:W-:Y:S01]  /*0390*/  LOP3.LUT R4, R0, 0xf, RZ, 0xc0, !PT ;  /* 0x0000000f00047812 */ /* 0x000fe200078ec0ff */
[----:B------:R-:W-:Y:S01]  /*03a0*/  IMAD R2, R106, c[0x0][0x1a0], RZ ;  /* 0x000068006a027a24 */ /* 0x000fe200078e02ff */
[C---:B------:R-:W-:Y:S01]  /*03b0*/  SHF.L.U32 R116, R6.reuse, 0x1, RZ ;  /* 0x0000000106747819 */ /* 0x040fe200000006ff */
[----:B------:R-:W-:Y:S01]  /*03c0*/  IMAD R8, R6, c[0x0][0x1b4], RZ ;  /* 0x00006d0006087a24 */ /* 0x000fe200078e02ff */
[C---:B------:R-:W-:Y:S01]  /*03d0*/  SHF.L.U32 R6, R3.reuse, 0x1, RZ ;  /* 0x0000000103067819 */ /* 0x040fe200000006ff */
[----:B------:R-:W-:Y:S01]  /*03e0*/  IMAD R5, R4, c[0x0][0x1a8], RZ ;  /* 0x00006a0004057a24 */ /* 0x000fe200078e02ff */
[----:B------:R-:W-:Y:S01]  /*03f0*/  SHF.R.S32.HI R10, RZ, 0x2, R0 ;  /* 0x00000002ff0a7819 */ /* 0x000fe20000011400 */
[----:B------:R-:W-:Y:S01]  /*0400*/  IMAD.HI R3, R3, 0x2, RZ ;  /* 0x0000000203037827 */ /* 0x000fe200078e02ff */
[C---:B------:R-:W-:Y:S01]  /*0410*/  SHF.L.U32 R9, R8.reuse, 0x1, RZ ;  /* 0x0000000108097819 */ /* 0x040fe200000006ff */
[----:B------:R-:W-:Y:S01]  /*0420*/  CS2R R28, SRZ ;  /* 0x00000000001c7805 */ /* 0x000fe2000001ff00 */
[----:B------:R-:W-:Y:S01]  /*0430*/  ISETP.NE.U32.AND P0, PT, R115, RZ, PT ;  /* 0x000000ff7300720c */ /* 0x000fe20003f05070 */
[----:B------:R-:W-:Y:S01]  /*0440*/  IMAD.HI R8, R8, 0x2, RZ ;  /* 0x0000000208087827 */ /* 0x000fe200078e02ff */
[C---:B------:R-:W-:Y:S01]  /*0450*/  SHF.L.U32 R4, R2.reuse, 0x1, RZ ;  /* 0x0000000102047819 */ /* 0x040fe200000006ff */
[----:B------:R-:W-:Y:S01]  /*0460*/  CS2R R30, SRZ ;  /* 0x00000000001e7805 */ /* 0x000fe2000001ff00 */
[----:B------:R-:W-:Y:S01]  /*0470*/  SHF.L.U32 R7, R5, 0x1, RZ ;  /* 0x0000000105077819 */ /* 0x000fe200000006ff */
[----:B------:R-:W-:Y:S01]  /*0480*/  IMAD.HI R2, R2, 0x2, RZ ;  /* 0x0000000202027827 */ /* 0x000fe200078e02ff */
[----:B------:R-:W-:Y:S01]  /*0490*/  IADD3 R104, P2, P3, R9, c[0x0][0x170], R6 ;  /* 0x00005c0009687a10 */ /* 0x000fe20007b5e006 */
[----:B------:R-:W-:Y:S01]  /*04a0*/  CS2R R20, SRZ ;  /* 0x0000000000147805 */ /* 0x000fe2000001ff00 */
[----:B------:R-:W-:Y:S01]  /*04b0*/  SGXT R6, R10, 0x1 ;  /* 0x000000010a06781a */ /* 0x000fe20000000200 */
[----:B------:R-:W-:Y:S01]  /*04c0*/  IMAD.HI R5, R5, 0x2, RZ ;  /* 0x0000000205057827 */ /* 0x000fe200078e02ff */
[----:B------:R-:W-:Y:S01]  /*04d0*/  LOP3.LUT R12, R0, 0x7, RZ, 0xc0, !PT ;  /* 0x00000007000c7812 */ /* 0x000fe200078ec0ff */
[----:B------:R-:W-:Y:S01]  /*04e0*/  CS2R R22, SRZ ;  /* 0x0000000000167805 */ /* 0x000fe2000001ff00 */
[----:B------:R-:W-:-:S02]  /*04f0*/  SEL R11, RZ, 0x110, !P0 ;  /* 0x00000110ff0b7807 */ /* 0x000fc40004000000 */
[----:B------:R-:W-:Y:S02]  /*0500*/  IADD3 R90, P0, P1, R7, c[0x0][0x168], R4 ;  /* 0x00005a00075a7a10 */ /* 0x000fe4000791e004 */
[----:B------:R-:W-:Y:S02]  /*0510*/  SHF.L.U32 R4, R0, 0x5, RZ ;  /* 0x0000000500047819 */ /* 0x000fe400000006ff */
[----:B------:R-:W-:Y:S02]  /*0520*/  LOP3.LUT R9, R6, 0x90, RZ, 0xc0, !PT ;  /* 0x0000009006097812 */ /* 0x000fe400078ec0ff */
[----:B------:R-:W-:Y:S02]  /*0530*/  SHF.L.U32 R7, R12, 0x4, RZ ;  /* 0x000000040c077819 */ /* 0x000fe400000006ff */
[----:B------:R-:W-:Y:S02]  /*0540*/  LOP3.LUT R116, R11, R116, RZ, 0x3c, !PT ;  /* 0x000000740b747212 */ /* 0x000fe400078e3cff */
[----:B------:R-:W-:-:S02]  /*0550*/  LOP3.LUT R11, R9, 0x60, R4, 0xf8, !PT ;  /* 0x00000060090b7812 */ /* 0x000fc400078ef804 */
[----:B------:R-:W-:Y:S02]  /*0560*/  LOP3.LUT R9, R0, 0x10, RZ, 0xc0, !PT ;  /* 0x0000001000097812 */ /* 0x000fe400078ec0ff */
[----:B------:R-:W-:Y:S02]  /*0570*/  LOP3.LUT R7, R7, 0x60, R0, 0x78, !PT ;  /* 0x0000006007077812 */ /* 0x000fe400078e7800 */
[----:B------:R-:W-:Y:S02]  /*0580*/  IADD3.X R14, R5, c[0x0][0x16c], R2, P0, P1 ;  /* 0x00005b00050e7a10 */ /* 0x000fe400007e2402 */
[----:B------:R-:W-:Y:S02]  /*0590*/  IADD3.X R13, R8, c[0x0][0x174], R3, P2, P3 ;  /* 0x00005d00080d7a10 */ /* 0x000fe400017e6403 */
[----:B------:R-:W-:Y:S02]  /*05a0*/  LEA R2, R12, R9, 0x1 ;  /* 0x000000090c027211 */ /* 0x000fe400078e08ff */
[----:B------:R-:W-:-:S02]  /*05b0*/  LOP3.LUT R7, R7, 0x10, R110, 0x78, !PT ;  /* 0x0000001007077812 */ /* 0x000fc400078e786e */
[--C-:B------:R-:W-:Y:S02]  /*05c0*/  SHF.R.U32.HI R3, RZ, 0x7, R0.reuse ;  /* 0x00000007ff037819 */ /* 0x100fe40000011600 */
[----:B------:R-:W-:Y:S02]  /*05d0*/  SHF.R.U32.HI R4, RZ, 0x4, R0 ;  /* 0x00000004ff047819 */ /* 0x000fe40000011600 */
[----:B------:R-:W-:Y:S02]  /*05e0*/  LEA R117, R2, R7, 0x6 ;  /* 0x0000000702757211 */ /* 0x000fe400078e30ff */
[----:B------:R-:W-:Y:S02]  /*05f0*/  SGXT.U32 R2, R3, 0x1 ;  /* 0x000000010302781a */ /* 0x000fe40000000000 */
[----:B------:R-:W-:Y:S02]  /*0600*/  SGXT.U32 R3, R4, 0x4 ;  /* 0x000000040403781a */ /* 0x000fe40000000000 */
[----:B------:R-:W-:-:S02]  /*0610*/  LEA.HI R4, R0, 0x30, RZ, 0x1c ;  /* 0x0000003000047811 */ /* 0x000fc400078fe0ff */
[----:B------:R-:W-:Y:S01]  /*0620*/  MOV R16, c[0x0][0x1a4] ;  /* 0x0000690000107a02 */ /* 0x000fe20000000f00 */
[----:B------:R-:W-:Y:S01]  /*0630*/  IMAD R3, R3, c[0x0][0x1a4], RZ ;  /* 0x0000690003037a24 */ /* 0x000fe200078e02ff */
[----:B------:R-:W-:Y:S01]  /*0640*/  LOP3.LUT R118, R11, 0x10, R110, 0x78, !PT ;  /* 0x000000100b767812 */ /* 0x000fe200078e786e */
[----:B------:R-:W-:Y:S01]  /*0650*/  IMAD R6, R4, c[0x0][0x1a4], RZ ;  /* 0x0000690004067a24 */ /* 0x000fe200078e02ff */
[----:B------:R-:W-:Y:S02]  /*0660*/  MOV R18, c[0x0][0x1b8] ;  /* 0x00006e0000127a02 */ /* 0x000fe40000000f00 */
[----:B------:R-:W-:Y:S02]  /*0670*/  LEA R4, R16, R3, 0x4 ;  /* 0x0000000310047211 */ /* 0x000fe400078e20ff */
[----:B------:R-:W-:Y:S01]  /*0680*/  LEA R118, R9, R118, 0x4 ;  /* 0x0000007609767211 */ /* 0x000fe200078e20ff */
[----:B------:R-:W-:Y:S01]  /*0690*/  IMAD R9, R2, c[0x0][0x1b8], RZ ;  /* 0x00006e0002097a24 */ /* 0x000fe200078e02ff */
[----:B------:R-:W-:-:S02]  /*06a0*/  LEA R5, R16, R4, 0x4 ;  /* 0x0000000410057211 */ /* 0x000fc400078e20ff */
[CC--:B------:R-:W-:Y:S02]  /*06b0*/  LEA R76, P1, R3.reuse, R90.reuse, 0x1 ;  /* 0x0000005a034c7211 */ /* 0x0c0fe400078208ff */
[----:B------:R-:W-:Y:S02]  /*06c0*/  LEA R7, R16, R5, 0x5 ;  /* 0x0000000510077211 */ /* 0x000fe400078e28ff */
[----:B------:R-:W-:Y:S02]  /*06d0*/  LEA.HI R2, R0, 0x70, RZ, 0x1c ;  /* 0x0000007000027811 */ /* 0x000fe400078fe0ff */
[----:B------:R-:W-:Y:S02]  /*06e0*/  LEA R10, R18, R9, 0x1 ;  /* 0x00000009120a7211 */ /* 0x000fe400078e08ff */
[----:B------:R-:W-:Y:S01]  /*06f0*/  LEA R78, P2, R4, R90, 0x1 ;  /* 0x0000005a044e7211 */ /* 0x000fe200078408ff */
[----:B------:R-:W-:Y:S01]  /*0700*/  IMAD R8, R2, c[0x0][0x1a4], RZ ;  /* 0x0000690002087a24 */ /* 0x000fe200078e02ff */
[----:B------:R-:W-:-:S02]  /*0710*/  LEA.HI.X.SX32 R77, R3, R14, 0x1, P1 ;  /* 0x0000000e034d7211 */ /* 0x000fc400008f0eff */
[----:B------:R-:W-:Y:S02]  /*0720*/  LEA R80, P3, R6, R90, 0x1 ;  /* 0x0000005a06507211 */ /* 0x000fe400078608ff */
[----:B------:R-:W-:Y:S02]  /*0730*/  LEA R3, R16, R7, 0x4 ;  /* 0x0000000710037211 */ /* 0x000fe400078e20ff */
[----:B------:R-:W-:Y:S02]  /*0740*/  LEA R11, R18, R10, 0x1 ;  /* 0x0000000a120b7211 */ /* 0x000fe400078e08ff */
[----:B------:R-:W-:Y:S02]  /*0750*/  LEA R84, P1, R5, R90, 0x1 ;  /* 0x0000005a05547211 */ /* 0x000fe400078208ff */
[-C--:B------:R-:W-:Y:S02]  /*0760*/  LEA.HI.X.SX32 R79, R4, R14.reuse, 0x1, P2 ;  /* 0x0000000e044f7211 */ /* 0x080fe400010f0eff */
[----:B------:R-:W-:-:S02]  /*0770*/  LEA.HI.X.SX32 R81, R6, R14, 0x1, P3 ;  /* 0x0000000e06517211 */ /* 0x000fc400018f0eff */
[----:B------:R-:W-:Y:S02]  /*0780*/  LEA R4, R16, R3, 0x4 ;  /* 0x0000000310047211 */ /* 0x000fe400078e20ff */
[----:B------:R-:W-:Y:S02]  /*0790*/  LEA R6, R18, R11, 0x1 ;  /* 0x0000000b12067211 */ /* 0x000fe400078e08ff */
[----:B------:R-:W-:Y:S02]  /*07a0*/  LEA.HI.X.SX32 R85, R5, R14, 0x1, P1 ;  /* 0x0000000e05557211 */ /* 0x000fe400008f0eff */
[-C--:B------:R-:W-:Y:S02]  /*07b0*/  LEA R82, P4, R8, R90.reuse, 0x1 ;  /* 0x0000005a08527211 */ /* 0x080fe400078808ff */
[-C--:B------:R-:W-:Y:S02]  /*07c0*/  LEA R86, P1, R7, R90.reuse, 0x1 ;  /* 0x0000005a07567211 */ /* 0x080fe400078208ff */
[----:B------:R-:W-:-:S02]  /*07d0*/  LEA R88, P2, R3, R90, 0x1 ;  /* 0x0000005a03587211 */ /* 0x000fc400078408ff */
[----:B------:R-:W-:Y:S02]  /*07e0*/  LEA R90, P3, R4, R90, 0x1 ;  /* 0x0000005a045a7211 */ /* 0x000fe400078608ff */
[----:B------:R-:W-:Y:S02]  /*07f0*/  LEA R5, R18, R6, 0x1 ;  /* 0x0000000612057211 */ /* 0x000fe400078e08ff */
[----:B------:R-:W-:Y:S02]  /*0800*/  LEA R2, P0, R9, R104, 0x1 ;  /* 0x0000006809027211 */ /* 0x000fe400078008ff */
[-C--:B------:R-:W-:Y:S02]  /*0810*/  LEA.HI.X.SX32 R87, R7, R14.reuse, 0x1, P1 ;  /* 0x0000000e07577211 */ /* 0x080fe400008f0eff */
[----:B------:R-:W-:Y:S02]  /*0820*/  LEA.HI.X.SX32 R91, R4, R14, 0x1, P3 ;  /* 0x0000000e045b7211 */ /* 0x000fe400018f0eff */
[----:B------:R-:W-:-:S02]  /*0830*/  LEA R92, P1, R10, R104, 0x1 ;  /* 0x000000680a5c7211 */ /* 0x000fc400078208ff */
[----:B------:R-:W-:Y:S02]  /*0840*/  LEA.HI.X.SX32 R89, R3, R14, 0x1, P2 ;  /* 0x0000000e03597211 */ /* 0x000fe400010f0eff */
[----:B------:R-:W-:Y:S02]  /*0850*/  LEA R4, R18, R5, 0x1 ;  /* 0x0000000512047211 */ /* 0x000fe400078e08ff */
[-C--:B------:R-:W-:Y:S02]  /*0860*/  LEA.HI.X.SX32 R3, R9, R13.reuse, 0x1, P0 ;  /* 0x0000000d09037211 */ /* 0x080fe400000f0eff */
[-C--:B------:R-:W-:Y:S02]  /*0870*/  LEA R94, P0, R11, R104.reuse, 0x1 ;  /* 0x000000680b5e7211 */ /* 0x080fe400078008ff */
[----:B------:R-:W-:Y:S02]  /*0880*/  LEA.HI.X.SX32 R93, R10, R13, 0x1, P1 ;  /* 0x0000000d0a5d7211 */ /* 0x000fe400008f0eff */
[----:B------:R-:W-:-:S02]  /*0890*/  LEA R100, P1, R4, R104, 0x1 ;  /* 0x0000006804647211 */ /* 0x000fc400078208ff */
[-C--:B------:R-:W-:Y:S02]  /*08a0*/  LEA.HI.X.SX32 R95, R11, R13.reuse, 0x1, P0 ;  /* 0x0000000d0b5f7211 */ /* 0x080fe400000f0eff */
[-C--:B------:R-:W-:Y:S02]  /*08b0*/  LEA R98, P0, R5, R104.reuse, 0x1 ;  /* 0x0000006805627211 */ /* 0x080fe400078008ff */
[----:B------:R-:W-:Y:S02]  /*08c0*/  LEA R96, P2, R6, R104, 0x1 ;  /* 0x0000006806607211 */ /* 0x000fe400078408ff */
[----:B------:R-:W-:Y:S02]  /*08d0*/  LEA R7, R18, R4, 0x1 ;  /* 0x0000000412077211 */ /* 0x000fe400078e08ff */
[----:B------:R-:W-:Y:S02]  /*08e0*/  LEA.HI.X.SX32 R101, R4, R13, 0x1, P1 ;  /* 0x0000000d04657211 */ /* 0x000fe400008f0eff */
[----:B------:R-:W-:-:S02]  /*08f0*/  SHF.R.S32.HI R4, RZ, 0x6, R0 ;  /* 0x00000006ff047819 */ /* 0x000fc40000011400 */
[-C--:B------:R-:W-:Y:S01]  /*0900*/  LEA.HI.X.SX32 R99, R5, R13.reuse, 0x1, P0 ;  /* 0x0000000d05637211 */ /* 0x080fe200000f0eff */
[----:B------:R-:W-:Y:S01]  /*0910*/  IMAD R5, R12, 0x110, RZ ;  /* 0x000001100c057824 */ /* 0x000fe200078e02ff */
[----:B------:R-:W-:Y:S02]  /*0920*/  LEA.HI.X.SX32 R97, R6, R13, 0x1, P2 ;  /* 0x0000000d06617211 */ /* 0x000fe400010f0eff */
[----:B------:R-:W-:Y:S02]  /*0930*/  LEA R6, R18, R7, 0x1 ;  /* 0x0000000712067211 */ /* 0x000fe400078e08ff */
[----:B------:R-:W-:Y:S02]  /*0940*/  SGXT R4, R4, 0x1 ;  /* 0x000000010404781a */ /* 0x000fe40000000200 */
[-C--:B------:R-:W-:Y:S02]  /*0950*/  LEA R102, P2, R7, R104.reuse, 0x1 ;  /* 0x0000006807667211 */ /* 0x080fe400078408ff */
[----:B------:R-:W-:-:S02]  /*0960*/  LEA R104, P3, R6, R104, 0x1 ;  /* 0x0000006806687211 */ /* 0x000fc400078608ff */
[----:B------:R-:W-:Y:S02]  /*0970*/  LOP3.LUT R121, R4, 0x90, RZ, 0xc0, !PT ;  /* 0x0000009004797812 */ /* 0x000fe400078ec0ff */
[----:B------:R-:W-:Y:S02]  /*0980*/  LOP3.LUT R120, R5, 0x30, R110, 0x78, !PT ;  /* 0x0000003005787812 */ /* 0x000fe400078e786e */
[----:B------:R-:W-:Y:S02]  /*0990*/  LEA.HI.X.SX32 R83, R8, R14, 0x1, P4 ;  /* 0x0000000e08537211 */ /* 0x000fe400020f0eff */
[-C--:B------:R-:W-:Y:S02]  /*09a0*/  LEA.HI.X.SX32 R103, R7, R13.reuse, 0x1, P2 ;  /* 0x0000000d07677211 */ /* 0x080fe400010f0eff */
[----:B------:R-:W-:Y:S02]  /*09b0*/  LEA.HI.X.SX32 R105, R6, R13, 0x1, P3 ;  /* 0x0000000d06697211 */ /* 0x000fe400018f0eff */
[----:B------:R-:W-:-:S02]  /*09c0*/  MOV R114, 0x3f800000 ;  /* 0x3f80000000727802 */ /* 0x000fc40000000f00 */
[----:B------:R-:W-:Y:S02]  /*09d0*/  MOV R127, 0xff800000 ;  /* 0xff800000007f7802 */ /* 0x000fe40000000f00 */
[----:B------:R-:W-:Y:S02]  /*09e0*/  MOV R119, RZ ;  /* 0x000000ff00777202 */ /* 0x000fe40000000f00 */
[----:B------:R-:W-:Y:S02]  /*09f0*/  MOV R111, RZ ;  /* 0x000000ff006f7202 */ /* 0x000fe40000000f00 */
[----:B------:R-:W-:Y:S02]  /*0a00*/  MOV R128, 0xff800000 ;  /* 0xff80000000807802 */ /* 0x000fe40000000f00 */
[----:B------:R-:W-:Y:S02]  /*0a10*/  MOV R125, 0x3f800000 ;  /* 0x3f800000007d7802 */ /* 0x000fe40000000f00 */
[----:B------:R-:W-:-:S02]  /*0a20*/  MOV R113, RZ ;  /* 0x000000ff00717202 */ /* 0x000fc40000000f00 */
[----:B------:R-:W-:Y:S02]  /*0a30*/  LOP3.LUT R121, R121, 0x17e, R110, 0x78, !PT ;  /* 0x0000017e79797812 */ /* 0x000fe400078e786e */
[C---:B------:R-:W-:Y:S02]  /*0a40*/  LOP3.LUT R122, R116.reuse, 0x20, RZ, 0x3c, !PT ;  /* 0x00000020747a7812 */ /* 0x040fe400078e3cff */
[C---:B------:R-:W-:Y:S02]  /*0a50*/  LOP3.LUT R123, R116.reuse, 0x40, RZ, 0x3c, !PT ;  /* 0x00000040747b7812 */ /* 0x040fe400078e3cff */
[----:B------:R-:W-:Y:S02]  /*0a60*/  LOP3.LUT R124, R116, 0x60, RZ, 0x3c, !PT ;  /* 0x00000060747c7812 */ /* 0x000fe400078e3cff */
[----:B------:R-:W-:Y:S02]  /*0a70*/  LOP3.LUT R112, R120, 0x40, RZ, 0x3c, !PT ;  /* 0x0000004078707812 */ /* 0x000fe400078e3cff */
.L_x_1:
[----:B------:R-:W-:-:S04]  /*0a80*/  IMAD.WIDE R4, R119, 0x2, R76 ;  /* 0x0000000277047825 */ /* 0x000fc800078e024c */
[C---:B------:R-:W-:Y:S02]  /*0a90*/  IMAD.WIDE R6, R119.reuse, 0x2, R78 ;  /* 0x0000000277067825 */ /* 0x040fe400078e024e */
[----:B------:R-:W2:Y:S02]  /*0aa0*/  LDG.E.U16 R4, [R4.64] ;  /* 0x0000000404047981 */ /* 0x000ea4000c1e1500 */
[C---:B------:R-:W-:Y:S02]  /*0ab0*/  IMAD.WIDE R8, R119.reuse, 0x2, R84 ;  /* 0x0000000277087825 */ /* 0x040fe400078e0254 */
[----:B------:R-:W3:Y:S02]  /*0ac0*/  LDG.E.U16 R6, [R6.64] ;  /* 0x0000000406067981 */ /* 0x000ee4000c1e1500 */
[C---:B------:R-:W-:Y:S02]  /*0ad0*/  IMAD.WIDE R10, R119.reuse, 0x2, R80 ;  /* 0x00000002770a7825 */ /* 0x040fe400078e0250 */
[----:B------:R-:W4:Y:S02]  /*0ae0*/  LDG.E.U16 R8, [R8.64] ;  /* 0x0000000408087981 */ /* 0x000f24000c1e1500 */
[----:B------:R-:W-:-:S02]  /*0af0*/  IMAD.WIDE R16, R119, 0x2, R90 ;  /* 0x0000000277107825 */ /* 0x000fc400078e025a */
[----:B------:R-:W5:Y:S02]  /*0b00*/  LDG.E.U16 R10, [R10.64] ;  /* 0x000000040a0a7981 */ /* 0x000f64000c1e1500 */
[C---:B------:R-:W-:Y:S02]  /*0b10*/  IMAD.WIDE R18, R119.reuse, 0x2, R82 ;  /* 0x0000000277127825 */ /* 0x040fe400078e0252 */
[----:B------:R-:W5:Y:S02]  /*0b20*/  LDG.E.U16 R16, [R16.64] ;  /* 0x0000000410107981 */ /* 0x000f64000c1e1500 */
[C---:B------:R-:W-:Y:S02]  /*0b30*/  IMAD.WIDE R12, R119.reuse, 0x2, R86 ;  /* 0x00000002770c7825 */ /* 0x040fe400078e0256 */
[----:B------:R-:W5:Y:S02]  /*0b40*/  LDG.E.U16 R18, [R18.64] ;  /* 0x0000000412127981 */ /* 0x000f64000c1e1500 */
[----:B------:R-:W-:-:S02]  /*0b50*/  IMAD.WIDE R14, R119, 0x2, R88 ;  /* 0x00000002770e7825 */ /* 0x000fc400078e0258 */
[----:B------:R-:W5:Y:S04]  /*0b60*/  LDG.E.U16 R24, [R12.64] ;  /* 0x000000040c187981 */ /* 0x000f68000c1e1500 */
[----:B------:R-:W5:Y:S04]  /*0b70*/  LDG.E.U16 R26, [R14.64] ;  /* 0x000000040e1a7981 */ /* 0x000f68000c1e1500 */
[----:B------:R-:W-:Y:S01]  /*0b80*/  BAR.SYNC.DEFER_BLOCKING 0x0 ;  /* 0x0000000000007b1d */ /* 0x000fe20000010000 */
[----:B------:R-:W-:-:S04]  /*0b90*/  IMAD.WIDE R142, R111, 0x2, R100 ;  /* 0x000000026f8e7825 */ /* 0x000fc800078e0264 */
[----:B------:R-:W-:-:S04]  /*0ba0*/  IMAD.WIDE R144, R111, 0x2, R94 ;  /* 0x000000026f907825 */ /* 0x000fc800078e025e */
[----:B------:R-:W-:-:S04]  /*0bb0*/  IMAD.WIDE R146, R111, 0x2, R102 ;  /* 0x000000026f927825 */ /* 0x000fc800078e0266 */
[----:B------:R-:W-:-:S04]  /*0bc0*/  IMAD.WIDE R148, R111, 0x2, R96 ;  /* 0x000000026f947825 */ /* 0x000fc800078e0260 */
[----:B------:R-:W-:Y:S01]  /*0bd0*/  IMAD.WIDE R150, R111, 0x2, R104 ;  /* 0x000000026f967825 */ /* 0x000fe200078e0268 */
[----:B--2---:R-:W-:Y:S04]  /*0be0*/  STS.U16 [R121], R4 ;  /* 0x0000000479007388 */ /* 0x004fe80000000400 */
[----:B---3--:R-:W-:Y:S04]  /*0bf0*/  STS.U16 [R121+0x200], R6 ;  /* 0x0002000679007388 */ /* 0x008fe80000000400 */
[----:B----4-:R-:W-:Y:S04]  /*0c00*/  STS.U16 [R121+0x400], R8 ;  /* 0x0004000879007388 */ /* 0x010fe80000000400 */
[----:B-----5:R-:W-:Y:S04]  /*0c10*/  STS.U16 [R121+0x600], R10 ;  /* 0x0006000a79007388 */ /* 0x020fe80000000400 */
[----:B------:R-:W-:Y:S04]  /*0c20*/  STS.U16 [R121+0xc00], R16 ;  /* 0x000c001079007388 */ /* 0x000fe80000000400 */
[----:B------:R-:W-:Y:S04]  /*0c30*/  STS.U16 [R121+0xe00], R18 ;  /* 0x000e001279007388 */ /* 0x000fe80000000400 */
[----:B------:R-:W-:Y:S04]  /*0c40*/  STS.U16 [R121+0x800], R24 ;  /* 0x0008001879007388 */ /* 0x000fe80000000400 */
[----:B------:R-:W-:Y:S04]  /*0c50*/  STS.U16 [R121+0xa00], R26 ;  /* 0x000a001a79007388 */ /* 0x000fe80000000400 */
[----:B------:R-:W-:Y:S06]  /*0c60*/  BAR.SYNC.DEFER_BLOCKING 0x0 ;  /* 0x0000000000007b1d */ /* 0x000fec0000010000 */
[----:B------:R-:W-:Y:S04]  /*0c70*/  LDSM.16.MT88.4 R12, [R117+0x1000] ;  /* 0x00100000750c783b */ /* 0x000fe80000004200 */
[----:B------:R-:W0:Y:S04]  /*0c80*/  LDSM.16.M88.4 R32, [R118] ;  /* 0x000000007620783b */ /* 0x000e280000000200 */
[----:B------:R-:W1:Y:S04]  /*0c90*/  LDSM.16.M88.4 R60, [R118+0x200] ;  /* 0x00020000763c783b */ /* 0x000e680000000200 */
[----:B------:R-:W2:Y:S04]  /*0ca0*/  LDSM.16.M88.4 R68, [R118+0x400] ;  /* 0x000400007644783b */ /* 0x000ea80000000200 */
[----:B------:R-:W3:Y:S04]  /*0cb0*/  LDSM.16.M88.4 R36, [R118+0x600] ;  /* 0x000600007624783b */ /* 0x000ee80000000200 */
[----:B------:R-:W4:Y:S04]  /*0cc0*/  LDSM.16.M88.4 R44, [R118+0x800] ;  /* 0x00080000762c783b */ /* 0x000f280000000200 */
[----:B------:R-:W2:Y:S04]  /*0cd0*/  LDSM.16.M88.4 R24, [R118+0xa00] ;  /* 0x000a00007618783b */ /* 0x000ea80000000200 */
[----:B------:R-:W-:Y:S04]  /*0ce0*/  LDSM.16.M88.4 R132, [R118+0xe00] ;  /* 0x000e00007684783b */ /* 0x000fe80000000200 */
[----:B------:R-:W5:Y:S04]  /*0cf0*/  LDG.E.U16 R143, [R142.64] ;  /* 0x000000048e8f7981 */ /* 0x000f68000c1e1500 */
[----:B------:R-:W5:Y:S04]  /*0d00*/  LDG.E.U16 R136, [R144.64] ;  /* 0x0000000490887981 */ /* 0x000f68000c1e1500 */
[----:B------:R1:W5:Y:S01]  /*0d10*/  LDG.E.U16 R138, [R146.64] ;  /* 0x00000004928a7981 */ /* 0x000362000c1e1500 */
[C---:B0-----:R-:W-:Y:S03]  /*0d20*/  HMMA.16816.F32.BF16 R64, R12.reuse, R32, RZ ;  /* 0x000000200c40723c */ /* 0x041fe600000418ff */
[----:B------:R0:W5:Y:S04]  /*0d30*/  LDG.E.U16 R149, [R148.64] ;  /* 0x0000000494957981 */ /* 0x000168000c1e1500 */
[----:B------:R-:W5:Y:S01]  /*0d40*/  LDG.E.U16 R151, [R150.64] ;  /* 0x0000000496977981 */ /* 0x000f62000c1e1500 */
[C---:B------:R-:W-:Y:S08]  /*0d50*/  HMMA.16816.F32.BF16 R32, R12.reuse, R34, RZ ;  /* 0x000000220c20723c */ /* 0x040ff000000418ff */
[C---:B-1----:R-:W-:Y:S08]  /*0d60*/  HMMA.16816.F32.BF16 R52, R12.reuse, R60, RZ ;  /* 0x0000003c0c34723c */ /* 0x042ff000000418ff */
[----:B------:R-:W-:Y:S01]  /*0d70*/  HMMA.16816.F32.BF16 R60, R12, R62, RZ ;  /* 0x0000003e0c3c723c */ /* 0x000fe200000418ff */
[----:B------:R-:W-:-:S02]  /*0d80*/  FMUL R4, R64, c[0x0][0x188] ;  /* 0x0000620040047a20 */ /* 0x000fc40000400000 */
[----:B------:R-:W-:-:S05]  /*0d90*/  FMUL R5, R65, c[0x0][0x188] ;  /* 0x0000620041057a20 */ /* 0x000fca0000400000 */
[----:B--2---:R-:W-:Y:S01]  /*0da0*/  HMMA.16816.F32.BF16 R56, R12, R68, RZ ;  /* 0x000000440c38723c */ /* 0x004fe200000418ff */
[----:B------:R-:W-:Y:S01]  /*0db0*/  FMUL R6, R32, c[0x0][0x188] ;  /* 0x0000620020067a20 */ /* 0x000fe20000400000 */
[----:B------:R-:W-:Y:S01]  /*0dc0*/  FMNMX R5, R4, R5, !PT ;  /* 0x0000000504057209 */ /* 0x000fe20007800000 */
[----:B------:R-:W-:-:S03]  /*0dd0*/  FMUL R4, R33, c[0x0][0x188] ;  /* 0x0000620021047a20 */ /* 0x000fc60000400000 */
[----:B------:R-:W-:Y:S02]  /*0de0*/  FMNMX R7, R6, R5, !PT ;  /* 0x0000000506077209 */ /* 0x000fe40007800000 */
[----:B------:R-:W-:Y:S01]  /*0df0*/  HMMA.16816.F32.BF16 R68, R12, R70, RZ ;  /* 0x000000460c44723c */ /* 0x000fe200000418ff */
[----:B------:R-:W-:Y:S01]  /*0e00*/  FMUL R5, R52, c[0x0][0x188] ;  /* 0x0000620034057a20 */ /* 0x000fe20000400000 */
[----:B------:R-:W-:Y:S01]  /*0e10*/  FMNMX R6, R4, R7, !PT ;  /* 0x0000000704067209 */ /* 0x000fe20007800000 */
[----:B------:R-:W-:-:S03]  /*0e20*/  FMUL R4, R53, c[0x0][0x188] ;  /* 0x0000620035047a20 */ /* 0x000fc60000400000 */
[----:B------:R-:W-:Y:S02]  /*0e30*/  FMNMX R7, R5, R6, !PT ;  /* 0x0000000605077209 */ /* 0x000fe40007800000 */
[----:B---3--:R-:W-:Y:S01]  /*0e40*/  HMMA.16816.F32.BF16 R72, R12, R36, RZ ;  /* 0x000000240c48723c */ /* 0x008fe200000418ff */
[----:B------:R-:W-:Y:S01]  /*0e50*/  FMUL R5, R60, c[0x0][0x188] ;  /* 0x000062003c057a20 */ /* 0x000fe20000400000 */
[----:B------:R-:W-:Y:S01]  /*0e60*/  FMNMX R4, R4, R7, !PT ;  /* 0x0000000704047209 */ /* 0x000fe20007800000 */
[----:B------:R-:W-:-:S03]  /*0e70*/  FMUL R8, R61, c[0x0][0x188] ;  /* 0x000062003d087a20 */ /* 0x000fc60000400000 */
[----:B------:R-:W-:Y:S02]  /*0e80*/  FMNMX R11, R5, R4, !PT ;  /* 0x00000004050b7209 */ /* 0x000fe40007800000 */
[----:B------:R-:W1:Y:S01]  /*0e90*/  LDSM.16.M88.4 R4, [R118+0xc00] ;  /* 0x000c00007604783b */ /* 0x000e620000000200 */
[----:B------:R-:W-:Y:S01]  /*0ea0*/  HMMA.16816.F32.BF16 R36, R12, R38, RZ ;  /* 0x000000260c24723c */ /* 0x000fe200000418ff */
[----:B------:R-:W-:Y:S01]  /*0eb0*/  FMUL R9, R56, c[0x0][0x188] ;  /* 0x0000620038097a20 */ /* 0x000fe20000400000 */
[----:B------:R-:W-:Y:S01]  /*0ec0*/  FMNMX R10, R8, R11, !PT ;  /* 0x0000000b080a7209 */ /* 0x000fe20007800000 */
[----:B------:R-:W-:-:S03]  /*0ed0*/  FMUL R8, R57, c[0x0][0x188] ;  /* 0x0000620039087a20 */ /* 0x000fc60000400000 */
[----:B------:R-:W-:Y:S01]  /*0ee0*/  FMNMX R11, R9, R10, !PT ;  /* 0x0000000a090b7209 */ /* 0x000fe20007800000 */
[----:B------:R-:W-:Y:S01]  /*0ef0*/  FMUL R9, R68, c[0x0][0x188] ;  /* 0x0000620044097a20 */ /* 0x000fe20000400000 */
[----:B----4-:R-:W-:Y:S02]  /*0f00*/  HMMA.16816.F32.BF16 R48, R12, R44, RZ ;  /* 0x0000002c0c30723c */ /* 0x010fe400000418ff */
[----:B------:R-:W-:Y:S01]  /*0f10*/  FMNMX R10, R8, R11, !PT ;  /* 0x0000000b080a7209 */ /* 0x000fe20007800000 */
[----:B------:R-:W-:-:S03]  /*0f20*/  FMUL R8, R69, c[0x0][0x188] ;  /* 0x0000620045087a20 */ /* 0x000fc60000400000 */
[----:B------:R-:W-:Y:S01]  /*0f30*/  FMNMX R11, R9, R10, !PT ;  /* 0x0000000a090b7209 */ /* 0x000fe20007800000 */
[----:B------:R-:W-:Y:S01]  /*0f40*/  FMUL R9, R72, c[0x0][0x188] ;  /* 0x0000620048097a20 */ /* 0x000fe20000400000 */
[----:B------:R-:W-:Y:S02]  /*0f50*/  HMMA.16816.F32.BF16 R44, R12, R46, RZ ;  /* 0x0000002e0c2c723c */ /* 0x000fe400000418ff */
        /* <DEDUP_REMOVED lines=13> */
[----:B-1----:R-:W-:Y:S02]  /*1030*/  HMMA.16816.F32.BF16 R16, R12, R4, RZ ;  /* 0x000000040c10723c */ /* 0x002fe400000418ff */
[----:B------:R-:W-:Y:S01]  /*1040*/  FMNMX R9, R8, R9, !PT ;  /* 0x0000000908097209 */ /* 0x000fe20007800000 */
[----:B------:R-:W-:-:S04]  /*1050*/  FMUL R8, R45, c[0x0][0x188] ;  /* 0x000062002d087a20 */ /* 0x000fc80000400000 */
[----:B------:R-:W-:-:S05]  /*1060*/  FMUL R4, R44, c[0x0][0x188] ;  /* 0x000062002c047a20 */ /* 0x000fca0000400000 */
[----:B------:R-:W-:Y:S01]  /*1070*/  FMNMX R11, R4, R9, !PT ;  /* 0x00000009040b7209 */ /* 0x000fe20007800000 */
[----:B------:R-:W-:Y:S01]  /*1080*/  FMUL R9, R40, c[0x0][0x188] ;  /* 0x0000620028097a20 */ /* 0x000fe20000400000 */
[----:B------:R-:W-:Y:S02]  /*1090*/  HMMA.16816.F32.BF16 R4, R12, R6, RZ ;  /* 0x000000060c04723c */ /* 0x000fe400000418ff */
[----:B------:R-:W-:Y:S01]  /*10a0*/  FMNMX R8, R8, R11, !PT ;  /* 0x0000000b08087209 */ /* 0x000fe20007800000 */
[----:B------:R-:W-:-:S03]  /*10b0*/  FMUL R126, R41, c[0x0][0x188] ;  /* 0x00006200297e7a20 */ /* 0x000fc60000400000 */
        /* <DEDUP_REMOVED lines=11> */
[----:B------:R-:W-:Y:S02]  /*1170*/  FMUL R129, R4, c[0x0][0x188] ;  /* 0x0000620004817a20 */ /* 0x000fe40000400000 */
        /* <DEDUP_REMOVED lines=9> */
[----:B------:R-:W-:-:S03]  /*1210*/  IMAD.WIDE R134, R111, 0x2, R98 ;  /* 0x000000026f867825 */ /* 0x000fc600078e0262 */
[----:B------:R-:W-:Y:S01]  /*1220*/  FMNMX R129, R129, R130, !PT ;  /* 0x0000008281817209 */ /* 0x000fe20007800000 */
[C---:B------:R-:W-:Y:S01]  /*1230*/  IMAD.WIDE R130, R111.reuse, 0x2, R2 ;  /* 0x000000026f827825 */ /* 0x040fe200078e0202 */
[----:B------:R1:W2:Y:S03]  /*1240*/  LDG.E.U16 R141, [R134.64] ;  /* 0x00000004868d7981 */ /* 0x0002a6000c1e1500 */
[----:B------:R-:W-:Y:S01]  /*1250*/  IMAD.WIDE R132, R111, 0x2, R92 ;  /* 0x000000026f847825 */ /* 0x000fe200078e025c */
[----:B------:R3:W4:Y:S04]  /*1260*/  LDG.E.U16 R137, [R130.64] ;  /* 0x0000000482897981 */ /* 0x000728000c1e1500 */
[----:B------:R0:W5:Y:S01]  /*1270*/  LDG.E.U16 R139, [R132.64] ;  /* 0x00000004848b7981 */ /* 0x000162000c1e1500 */
[----:B------:R-:W-:-:S03]  /*1280*/  FMUL R126, R13, c[0x0][0x188] ;  /* 0x000062000d7e7a20 */ /* 0x000fc60000400000 */
[----:B------:R-:W-:Y:S02]  /*1290*/  BAR.SYNC.DEFER_BLOCKING 0x0 ;  /* 0x0000000000007b1d */ /* 0x000fe40000010000 */
[----:B------:R-:W-:-:S05]  /*12a0*/  FMNMX R126, R126, R129, !PT ;  /* 0x000000817e7e7209 */ /* 0x000fca0007800000 */
[----:B------:R-:W0:Y:S02]  /*12b0*/  SHFL.BFLY PT, R129, R126, 0x2, 0x1f ;  /* 0x0c401f007e817f89 */ /* 0x000e2400000e0000 */
[----:B0-----:R-:W-:-:S05]  /*12c0*/  FMNMX R129, R126, R129, !PT ;  /* 0x000000817e817209 */ /* 0x001fca0007800000 */
[----:B------:R-:W0:Y:S02]  /*12d0*/  SHFL.BFLY PT, R140, R129, 0x1, 0x1f ;  /* 0x0c201f00818c7f89 */ /* 0x000e2400000e0000 */
[----:B0-----:R-:W-:-:S04]  /*12e0*/  FMNMX R126, R129, R140, !PT ;  /* 0x0000008c817e7209 */ /* 0x001fc80007800000 */
[----:B------:R-:W-:-:S05]  /*12f0*/  FMNMX R126, R126, R127, !PT ;  /* 0x0000007f7e7e7209 */ /* 0x000fca0007800000 */
[--C-:B------:R-:W-:Y:S02]  /*1300*/  FFMA R64, R64, c[0x0][0x188], -R126.reuse ;  /* 0x0000620040407a23 */ /* 0x100fe4000000087e */
[--C-:B------:R-:W-:Y:S02]  /*1310*/  FFMA R32, R32, c[0x0][0x188], -R126.reuse ;  /* 0x0000620020207a23 */ /* 0x100fe4000000087e */
[----:B-1----:R-:W-:Y:S02]  /*1320*/  FMUL R134, R64, 1.4426950216293334961 ;  /* 0x3fb8aa3b40867820 */ /* 0x002fe40000400000 */
[----:B------:R-:W-:Y:S02]  /*1330*/  FMUL R132, R32, 1.4426950216293334961 ;  /* 0x3fb8aa3b20847820 */ /* 0x000fe40000400000 */
[--C-:B------:R-:W-:Y:S02]  /*1340*/  FFMA R64, R33, c[0x0][0x188], -R126.reuse ;  /* 0x0000620021407a23 */ /* 0x100fe4000000087e */
[----:B------:R-:W-:-:S02]  /*1350*/  FFMA R65, R65, c[0x0][0x188], -R126 ;  /* 0x0000620041417a23 */ /* 0x000fc4000000087e */
[----:B------:R-:W-:Y:S02]  /*1360*/  FMUL R32, R66, c[0x0][0x188] ;  /* 0x0000620042207a20 */ /* 0x000fe40000400000 */
[----:B------:R-:W-:Y:S02]  /*1370*/  FMUL R33, R67, c[0x0][0x188] ;  /* 0x0000620043217a20 */ /* 0x000fe40000400000 */
[----:B------:R-:W-:Y:S02]  /*1380*/  FMUL R129, R64, 1.4426950216293334961 ;  /* 0x3fb8aa3b40817820 */ /* 0x000fe40000400000 */
[----:B------:R-:W-:Y:S01]  /*1390*/  FMUL R65, R65, 1.4426950216293334961 ;  /* 0x3fb8aa3b41417820 */ /* 0x000fe20000400000 */
[----:B------:R-:W-:Y:S01]  /*13a0*/  FMNMX R33, R32, R33, !PT ;  /* 0x0000002120217209 */ /* 0x000fe20007800000 */
[----:B------:R-:W-:Y:S02]  /*13b0*/  FMUL R64, R34, c[0x0][0x188] ;  /* 0x0000620022407a20 */ /* 0x000fe40000400000 */
[----:B------:R0:W-:Y:S01]  /*13c0*/  MUFU.EX2 R147, R65 ;  /* 0x0000004100937308 */ /* 0x0001e20000000800 */
[----:B------:R-:W-:-:S02]  /*13d0*/  FFMA R52, R52, c[0x0][0x188], -R126 ;  /* 0x0000620034347a23 */ /* 0x000fc4000000087e */
[----:B------:R-:W-:Y:S02]  /*13e0*/  FMUL R32, R35, c[0x0][0x188] ;  /* 0x0000620023207a20 */ /* 0x000fe40000400000 */
[----:B---3--:R-:W-:Y:S01]  /*13f0*/  FMUL R130, R52, 1.4426950216293334961 ;  /* 0x3fb8aa3b34827820 */ /* 0x008fe20000400000 */
[----:B0-----:R-:W-:Y:S01]  /*1400*/  FMNMX R65, R64, R33, !PT ;  /* 0x0000002140417209 */ /* 0x001fe20007800000 */
[----:B------:R-:W-:Y:S02]  /*1410*/  FMUL R33, R54, c[0x0][0x188] ;  /* 0x0000620036217a20 */ /* 0x000fe40000400000 */
[----:B------:R-:W-:Y:S01]  /*1420*/  FFMA R53, R53, c[0x0][0x188], -R126 ;  /* 0x0000620035357a23 */ /* 0x000fe2000000087e */
[----:B------:R-:W-:Y:S01]  /*1430*/  FMNMX R52, R32, R65, !PT ;  /* 0x0000004120347209 */ /* 0x000fe20007800000 */
[----:B------:R-:W-:Y:S02]  /*1440*/  FMUL R32, R55, c[0x0][0x188] ;  /* 0x0000620037207a20 */ /* 0x000fe40000400000 */
[----:B------:R-:W-:Y:S01]  /*1450*/  FMUL R131, R53, 1.4426950216293334961 ;  /* 0x3fb8aa3b35837820 */ /* 0x000fe20000400000 */
[----:B------:R-:W-:Y:S01]  /*1460*/  FMNMX R53, R33, R52, !PT ;  /* 0x0000003421357209 */ /* 0x000fe20007800000 */
[----:B------:R-:W-:-:S03]  /*1470*/  FMUL R33, R62, c[0x0][0x188] ;  /* 0x000062003e217a20 */ /* 0x000fc60000400000 */
        /* <DEDUP_REMOVED lines=31> */
[----:B------:R-:W-:Y:S02]  /*1670*/  FMUL R33, R26, c[0x0][0x188] ;  /* 0x000062001a217a20 */ /* 0x000fe40000400000 */
[----:B------:R-:W-:Y:S01]  /*1680*/  FFMA R52, R36, c[0x0][0x188], -R126 ;  /* 0x0000620024347a23 */ /* 0x000fe2000000087e */
[----:B------:R-:W-:Y:S01]  /*1690*/  FMNMX R36, R32, R53, !PT ;  /* 0x0000003520247209 */ /* 0x000fe20007800000 */
[----:B------:R-:W-:-:S03]  /*16a0*/  FMUL R32, R27, c[0x0][0x188] ;  /* 0x000062001b207a20 */ /* 0x000fc60000400000 */
[----:B------:R-:W-:Y:S01]  /*16b0*/  FMNMX R53, R33, R36, !PT ;  /* 0x0000002421357209 */ /* 0x000fe20007800000 */
        /* <DEDUP_REMOVED lines=17> */
[----:B------:R-:W-:-:S04]  /*17d0*/  FMNMX R33, R33, R36, !PT ;  /* 0x0000002421217209 */ /* 0x000fc80007800000 */
[----:B------:R-:W-:-:S05]  /*17e0*/  FMNMX R32, R32, R33, !PT ;  /* 0x0000002120207209 */ /* 0x000fca0007800000 */
[----:B------:R-:W0:Y:S01]  /*17f0*/  SHFL.BFLY PT, R33, R32, 0x2, 0x1f ;  /* 0x0c401f0020217f89 */ /* 0x000e2200000e0000 */
[--C-:B------:R-:W-:Y:S02]  /*1800*/  FFMA R44, R44, c[0x0][0x188], -R126.reuse ;  /* 0x000062002c2c7a23 */ /* 0x100fe4000000087e */
[----:B------:R-:W-:Y:S02]  /*1810*/  FFMA R16, R16, c[0x0][0x188], -R126 ;  /* 0x0000620010107a23 */ /* 0x000fe4000000087e */
[----:B------:R-:W-:-:S04]  /*1820*/  FMUL R44, R44, 1.4426950216293334961 ;  /* 0x3fb8aa3b2c2c7820 */ /* 0x000fc80000400000 */
[----:B------:R1:W-:Y:S02]  /*1830*/  MUFU.EX2 R148, R44 ;  /* 0x0000002c00947308 */ /* 0x0003e40000000800 */
[----:B-1----:R-:W-:Y:S02]  /*1840*/  FMUL R44, R16, 1.4426950216293334961 ;  /* 0x3fb8aa3b102c7820 */ /* 0x002fe40000400000 */
[----:B------:R-:W-:Y:S01]  /*1850*/  FFMA R16, R4, c[0x0][0x188], -R126 ;  /* 0x0000620004107a23 */ /* 0x000fe2000000087e */
[----:B0-----:R-:W-:-:S05]  /*1860*/  FMNMX R33, R32, R33, !PT ;  /* 0x0000002120217209 */ /* 0x001fca0007800000 */
[----:B------:R-:W0:Y:S01]  /*1870*/  SHFL.BFLY PT, R4, R33, 0x1, 0x1f ;  /* 0x0c201f0021047f89 */ /* 0x000e2200000e0000 */
[----:B------:R-:W-:-:S04]  /*1880*/  FFMA R57, R57, c[0x0][0x188], -R126 ;  /* 0x0000620039397a23 */ /* 0x000fc8000000087e */
[----:B------:R-:W-:-:S04]  /*1890*/  FMUL R57, R57, 1.4426950216293334961 ;  /* 0x3fb8aa3b39397820 */ /* 0x000fc80000400000 */
[----:B------:R0:W-:Y:S01]  /*18a0*/  MUFU.EX2 R135, R57 ;  /* 0x0000003900877308 */ /* 0x0001e20000000800 */
[--C-:B------:R-:W-:Y:S02]  /*18b0*/  FFMA R25, R25, c[0x0][0x188], -R126.reuse ;  /* 0x0000620019197a23 */ /* 0x100fe4000000087e */
[----:B------:R-:W-:Y:S01]  /*18c0*/  FFMA R48, R48, c[0x0][0x188], -R126 ;  /* 0x0000620030307a23 */ /* 0x000fe2000000087e */
[----:B0-----:R-:W-:Y:S01]  /*18d0*/  FMNMX R57, R33, R4, !PT ;  /* 0x0000000421397209 */ /* 0x001fe20007800000 */
[----:B--2---:R-:W-:Y:S04]  /*18e0*/  STS.U16 [R116+0x800], R141 ;  /* 0x0008008d74007388 */ /* 0x004fe80000000400 */
[----:B----4-:R-:W-:Y:S04]  /*18f0*/  STS.U16 [R116], R137 ;  /* 0x0000008974007388 */ /* 0x010fe80000000400 */
[----:B-----5:R-:W-:Y:S04]  /*1900*/  STS.U16 [R122+0x200], R139 ;  /* 0x0002008b7a007388 */ /* 0x020fe80000000400 */
[----:B------:R-:W-:Y:S04]  /*1910*/  STS.U16 [R122+0xa00], R143 ;  /* 0x000a008f7a007388 */ /* 0x000fe80000000400 */
[----:B------:R-:W-:Y:S04]  /*1920*/  STS.U16 [R123+0x400], R136 ;  /* 0x000400887b007388 */ /* 0x000fe80000000400 */
[----:B------:R-:W-:Y:S04]  /*1930*/  STS.U16 [R123+0xc00], R138 ;  /* 0x000c008a7b007388 */ /* 0x000fe80000000400 */
[----:B------:R-:W-:Y:S04]  /*1940*/  STS.U16 [R124+0x600], R149 ;  /* 0x000600957c007388 */ /* 0x000fe80000000400 */
[----:B------:R-:W-:Y:S01]  /*1950*/  STS.U16 [R124+0xe00], R151 ;  /* 0x000e00977c007388 */ /* 0x000fe20000000400 */
[----:B------:R-:W-:Y:S01]  /*1960*/  FMNMX R57, R57, R128, !PT ;  /* 0x0000008039397209 */ /* 0x000fe20007800000 */
[----:B------:R-:W-:-:S04]  /*1970*/  FADD R4, -R126, R127 ;  /* 0x0000007f7e047221 */ /* 0x000fc80000000100 */
[--C-:B------:R-:W-:Y:S02]  /*1980*/  FFMA R34, R34, c[0x0][0x188], -R57.reuse ;  /* 0x0000620022227a23 */ /* 0x100fe40000000839 */
[--C-:B------:R-:W-:Y:S02]  /*1990*/  FFMA R35, R35, c[0x0][0x188], -R57.reuse ;  /* 0x0000620023237a23 */ /* 0x100fe40000000839 */
[----:B------:R-:W-:Y:S02]  /*19a0*/  FMUL R25, R25, 1.4426950216293334961 ;  /* 0x3fb8aa3b19197820 */ /* 0x000fe40000400000 */
[----:B------:R-:W-:Y:S02]  /*19b0*/  FMUL R4, R4, 1.4426950216293334961 ;  /* 0x3fb8aa3b04047820 */ /* 0x000fe40000400000 */
[----:B------:R-:W-:Y:S02]  /*19c0*/  FFMA R54, R54, c[0x0][0x188], -R57 ;  /* 0x0000620036367a23 */ /* 0x000fe40000000839 */
[----:B------:R-:W-:-:S02]  /*19d0*/  FMUL R34, R34, 1.4426950216293334961 ;  /* 0x3fb8aa3b22227820 */ /* 0x000fc40000400000 */
[----:B------:R-:W-:Y:S02]  /*19e0*/  FMUL R35, R35, 1.4426950216293334961 ;  /* 0x3fb8aa3b23237820 */ /* 0x000fe40000400000 */
[--C-:B------:R-:W-:Y:S02]  /*19f0*/  FFMA R69, R69, c[0x0][0x188], -R126.reuse ;  /* 0x0000620045457a23 */ /* 0x100fe4000000087e */
[----:B------:R-:W-:Y:S01]  /*1a00*/  FFMA R72, R72, c[0x0][0x188], -R126 ;  /* 0x0000620048487a23 */ /* 0x000fe2000000087e */
[----:B------:R0:W-:Y:S01]  /*1a10*/  MUFU.EX2 R65, R4 ;  /* 0x0000000400417308 */ /* 0x0001e20000000800 */
[----:B------:R-:W-:Y:S02]  /*1a20*/  FMUL R48, R48, 1.4426950216293334961 ;  /* 0x3fb8aa3b30307820 */ /* 0x000fe40000400000 */
[----:B------:R-:W-:Y:S02]  /*1a30*/  FMUL R54, R54, 1.4426950216293334961 ;  /* 0x3fb8aa3b36367820 */ /* 0x000fe40000400000 */
[----:B------:R-:W-:-:S02]  /*1a40*/  FMUL R16, R16, 1.4426950216293334961 ;  /* 0x3fb8aa3b10107820 */ /* 0x000fc40000400000 */
[----:B------:R-:W-:Y:S01]  /*1a50*/  FMUL R145, R69, 1.4426950216293334961 ;  /* 0x3fb8aa3b45917820 */ /* 0x000fe20000400000 */
[----:B------:R-:W-:Y:S01]  /*1a60*/  MUFU.EX2 R155, R25 ;  /* 0x00000019009b7308 */ /* 0x000fe20000000800 */
[----:B0-----:R-:W-:Y:S02]  /*1a70*/  FADD R4, -R57, R128 ;  /* 0x0000008039047221 */ /* 0x001fe40000000100 */
[----:B------:R-:W-:-:S05]  /*1a80*/  FMUL R69, R72, 1.4426950216293334961 ;  /* 0x3fb8aa3b48457820 */ /* 0x000fca0000400000 */
[----:B------:R-:W-:Y:S01]  /*1a90*/  MUFU.EX2 R25, R34 ;  /* 0x0000002200197308 */ /* 0x000fe20000000800 */
[----:B------:R-:W-:-:S07]  /*1aa0*/  FFMA R41, R41, c[0x0][0x188], -R126 ;  /* 0x0000620029297a23 */ /* 0x000fce000000087e */
[----:B------:R0:W-:Y:S01]  /*1ab0*/  MUFU.EX2 R152, R35 ;  /* 0x0000002300987308 */ /* 0x0001e20000000800 */
[----:B------:R-:W-:Y:S07]  /*1ac0*/  BAR.SYNC.DEFER_BLOCKING 0x0 ;  /* 0x0000000000007b1d */ /* 0x000fee0000010000 */
[----:B------:R-:W-:Y:S01]  /*1ad0*/  MUFU.EX2 R72, R48 ;  /* 0x0000003000487308 */ /* 0x000fe20000000800 */
[----:B------:R-:W-:-:S07]  /*1ae0*/  FFMA R66, R66, c[0x0][0x188], -R57 ;  /* 0x0000620042427a23 */ /* 0x000fce0000000839 */
[----:B------:R1:W-:Y:S01]  /*1af0*/  MUFU.EX2 R127, R54 ;  /* 0x00000036007f7308 */ /* 0x0003e20000000800 */
[--C-:B------:R-:W-:Y:S01]  /*1b00*/  FFMA R67, R67, c[0x0][0x188], -R57.reuse ;  /* 0x0000620043437a23 */ /* 0x100fe20000000839 */
[----:B0-----:R-:W0:Y:S06]  /*1b10*/  LDSM.16.M88.4 R32, [R120] ;  /* 0x000000007820783b */ /* 0x001e2c0000000200 */
[----:B------:R2:W-:Y:S01]  /*1b20*/  MUFU.EX2 R48, R16 ;  /* 0x0000001000307308 */ /* 0x0005e20000000800 */
[----:B-1----:R-:W-:Y:S02]  /*1b30*/  FMUL R54, R4, 1.4426950216293334961 ;  /* 0x3fb8aa3b04367820 */ /* 0x002fe40000400000 */
[----:B------:R-:W-:-:S02]  /*1b40*/  FFMA R4, R38, c[0x0][0x188], -R57 ;  /* 0x0000620026047a23 */ /* 0x000fc40000000839 */
[----:B--2---:R-:W-:Y:S02]  /*1b50*/  FFMA R16, R39, c[0x0][0x188], -R57 ;  /* 0x0000620027107a23 */ /* 0x004fe40000000839 */
[----:B------:R-:W1:Y:S01]  /*1b60*/  LDSM.16.M88.4 R36, [R120+0x800] ;  /* 0x000800007824783b */ /* 0x000e620000000200 */
[----:B------:R-:W-:Y:S02]  /*1b70*/  FMUL R41, R41, 1.4426950216293334961 ;  /* 0x3fb8aa3b29297820 */ /* 0x000fe40000400000 */
[----:B------:R-:W-:Y:S02]  /*1b80*/  FMUL R66, R66, 1.4426950216293334961 ;  /* 0x3fb8aa3b42427820 */ /* 0x000fe40000400000 */
[----:B------:R-:W-:Y:S01]  /*1b90*/  FMUL R67, R67, 1.4426950216293334961 ;  /* 0x3fb8aa3b43437820 */ /* 0x000fe20000400000 */
[----:B------:R-:W2:Y:S01]  /*1ba0*/  MUFU.EX2 R134, R134 ;  /* 0x0000008600867308 */ /* 0x000ea20000000800 */
[--C-:B------:R-:W-:Y:S02]  /*1bb0*/  FFMA R73, R73, c[0x0][0x188], -R126.reuse ;  /* 0x0000620049497a23 */ /* 0x100fe4000000087e */
[----:B------:R-:W-:-:S05]  /*1bc0*/  FFMA R49, R49, c[0x0][0x188], -R126 ;  /* 0x0000620031317a23 */ /* 0x000fca000000087e */
[----:B------:R-:W-:Y:S01]  /*1bd0*/  MUFU.EX2 R153, R41 ;  /* 0x0000002900997308 */ /* 0x000fe20000000800 */
[----:B------:R-:W-:-:S07]  /*1be0*/  FFMA R8, R8, c[0x0][0x188], -R126 ;  /* 0x0000620008087a23 */ /* 0x000fce000000087e */
[----:B------:R-:W-:Y:S01]  /*1bf0*/  MUFU.EX2 R41, R66 ;  /* 0x0000004200297308 */ /* 0x000fe20000000800 */
[----:B------:R-:W-:-:S07]  /*1c00*/  FMUL R52, R52, 1.4426950216293334961 ;  /* 0x3fb8aa3b34347820 */ /* 0x000fce0000400000 */
[----:B------:R-:W3:Y:S01]  /*1c10*/  MUFU.EX2 R150, R67 ;  /* 0x0000004300967308 */ /* 0x000ee20000000800 */
[----:B------:R-:W-:-:S07]  /*1c20*/  FFMA R5, R5, c[0x0][0x188], -R126 ;  /* 0x0000620005057a23 */ /* 0x000fce000000087e */
[----:B------:R-:W-:Y:S01]  /*1c30*/  MUFU.EX2 R132, R132 ;  /* 0x0000008400847308 */ /* 0x000fe20000000800 */
[----:B------:R-:W-:-:S07]  /*1c40*/  FMUL R73, R73, 1.4426950216293334961 ;  /* 0x3fb8aa3b49497820 */ /* 0x000fce0000400000 */
[----:B------:R-:W-:Y:S01]  /*1c50*/  MUFU.EX2 R129, R129 ;  /* 0x0000008100817308 */ /* 0x000fe20000000800 */
[----:B------:R-:W-:-:S07]  /*1c60*/  FFMA R59, R59, c[0x0][0x188], -R57 ;  /* 0x000062003b3b7a23 */ /* 0x000fce0000000839 */
[----:B------:R-:W4:Y:S01]  /*1c70*/  MUFU.EX2 R54, R54 ;  /* 0x0000003600367308 */ /* 0x000f220000000800 */
[--C-:B------:R-:W-:Y:S02]  /*1c80*/  FFMA R60, R60, c[0x0][0x188], -R126.reuse ;  /* 0x000062003c3c7a23 */ /* 0x100fe4000000087e */
[----:B------:R-:W-:Y:S02]  /*1c90*/  FMUL R49, R49, 1.4426950216293334961 ;  /* 0x3fb8aa3b31317820 */ /* 0x000fe40000400000 */
[--C-:B------:R-:W-:Y:S02]  /*1ca0*/  FFMA R40, R40, c[0x0][0x188], -R126.reuse ;  /* 0x0000620028287a23 */ /* 0x100fe4000000087e */
[----:B------:R-:W-:Y:S01]  /*1cb0*/  FMUL R8, R8, 1.4426950216293334961 ;  /* 0x3fb8aa3b08087820 */ /* 0x000fe20000400000 */
[----:B------:R-:W5:Y:S01]  /*1cc0*/  MUFU.EX2 R64, R130 ;  /* 0x0000008200407308 */ /* 0x000f620000000800 */
[----:B------:R-:W-:Y:S02]  /*1cd0*/  FFMA R71, R71, c[0x0][0x188], -R57 ;  /* 0x0000620047477a23 */ /* 0x000fe40000000839 */
[----:B------:R-:W-:-:S02]  /*1ce0*/  FFMA R61, R61, c[0x0][0x188], -R126 ;  /* 0x000062003d3d7a23 */ /* 0x000fc4000000087e */
[--C-:B------:R-:W-:Y:S02]  /*1cf0*/  FFMA R45, R45, c[0x0][0x188], -R126.reuse ;  /* 0x000062002d2d7a23 */ /* 0x100fe4000000087e */
[----:B------:R-:W-:Y:S01]  /*1d00*/  FFMA R24, R24, c[0x0][0x188], -R126 ;  /* 0x0000620018187a23 */ /* 0x000fe2000000087e */
[----:B------:R-:W-:Y:S01]  /*1d10*/  MUFU.EX2 R146, R52 ;  /* 0x0000003400927308 */ /* 0x000fe20000000800 */
[----:B------:R-:W-:Y:S02]  /*1d20*/  FMUL R5, R5, 1.4426950216293334961 ;  /* 0x3fb8aa3b05057820 */ /* 0x000fe40000400000 */
[--C-:B------:R-:W-:Y:S02]  /*1d30*/  FFMA R55, R55, c[0x0][0x188], -R57.reuse ;  /* 0x0000620037377a23 */ /* 0x100fe40000000839 */
[----:B------:R-:W-:Y:S02]  /*1d40*/  FFMA R58, R58, c[0x0][0x188], -R57 ;  /* 0x000062003a3a7a23 */ /* 0x000fe40000000839 */
[----:B------:R-:W-:Y:S01]  /*1d50*/  FMUL R59, R59, 1.4426950216293334961 ;  /* 0x3fb8aa3b3b3b7820 */ /* 0x000fe20000400000 */
[----:B------:R-:W-:Y:S01]  /*1d60*/  MUFU.EX2 R140, R73 ;  /* 0x00000049008c7308 */ /* 0x000fe20000000800 */
[----:B------:R-:W-:-:S02]  /*1d70*/  FMUL R60, R60, 1.4426950216293334961 ;  /* 0x3fb8aa3b3c3c7820 */ /* 0x000fc40000400000 */
[----:B------:R-:W-:Y:S02]  /*1d80*/  FMUL R40, R40, 1.4426950216293334961 ;  /* 0x3fb8aa3b28287820 */ /* 0x000fe40000400000 */
[----:B------:R-:W-:-:S03]  /*1d90*/  FFMA R17, R17, c[0x0][0x188], -R126 ;  /* 0x0000620011117a23 */ /* 0x000fc6000000087e */
[----:B------:R0:W-:Y:S01]  /*1da0*/  MUFU.EX2 R52, R8 ;  /* 0x0000000800347308 */ /* 0x0001e20000000800 */
[----:B------:R-:W-:Y:S02]  /*1db0*/  FMUL R61, R61, 1.4426950216293334961 ;  /* 0x3fb8aa3b3d3d7820 */ /* 0x000fe40000400000 */
[----:B------:R-:W-:Y:S02]  /*1dc0*/  FMUL R45, R45, 1.4426950216293334961 ;  /* 0x3fb8aa3b2d2d7820 */ /* 0x000fe40000400000 */
[----:B------:R-:W-:Y:S02]  /*1dd0*/  FMUL R24, R24, 1.4426950216293334961 ;  /* 0x3fb8aa3b18187820 */ /* 0x000fe40000400000 */
[----:B------:R-:W-:Y:S01]  /*1de0*/  FMUL R55, R55, 1.4426950216293334961 ;  /* 0x3fb8aa3b37377820 */ /* 0x000fe20000400000 */
[----:B------:R-:W-:Y:S01]  /*1df0*/  MUFU.EX2 R73, R49 ;  /* 0x0000003100497308 */ /* 0x000fe20000000800 */
[----:B0-----:R-:W-:Y:S02]  /*1e00*/  FMUL R8, R71, 1.4426950216293334961 ;  /* 0x3fb8aa3b47087820 */ /* 0x001fe40000400000 */
[----:B------:R-:W-:-:S02]  /*1e10*/  FFMA R62, R62, c[0x0][0x188], -R57 ;  /* 0x000062003e3e7a23 */ /* 0x000fc40000000839 */
[----:B------:R-:W-:Y:S02]  /*1e20*/  FFMA R63, R63, c[0x0][0x188], -R57 ;  /* 0x000062003f3f7a23 */ /* 0x000fe40000000839 */
[----:B--2---:R-:W-:Y:S01]  /*1e30*/  FADD R71, R134, R147 ;  /* 0x0000009386477221 */ /* 0x004fe20000000000 */
[----:B------:R-:W-:Y:S01]  /*1e40*/  MUFU.EX2 R131, R131 ;  /* 0x0000008300837308 */ /* 0x000fe20000000800 */
[----:B------:R-:W-:Y:S02]  /*1e50*/  FMUL R17, R17, 1.4426950216293334961 ;  /* 0x3fb8aa3b11117820 */ /* 0x000fe40000400000 */
[----:B---3--:R-:W-:Y:S01]  /*1e60*/  FADD R66, R41, R150 ;  /* 0x0000009629427221 */ /* 0x008fe20000000000 */
[----:B------:R-:W-:Y:S01]  /*1e70*/  F2FP.BF16.PACK_AB R41, R150, R41 ;  /* 0x000000299629723e */ /* 0x000fe200000010ff */
[----:B------:R-:W-:-:S03]  /*1e80*/  FMUL R28, R65, R28 ;  /* 0x0000001c411c7220 */ /* 0x000fc60000400000 */
[----:B------:R0:W-:Y:S01]  /*1e90*/  MUFU.EX2 R49, R5 ;  /* 0x0000000500317308 */ /* 0x0001e20000000800 */
[----:B------:R-:W-:Y:S02]  /*1ea0*/  FMUL R29, R65, R29 ;  /* 0x0000001d411d7220 */ /* 0x000fe40000400000 */
[C---:B----4-:R-:W-:Y:S02]  /*1eb0*/  FMUL R30, R54.reuse, R30 ;  /* 0x0000001e361e7220 */ /* 0x050fe40000400000 */
[----:B------:R-:W-:-:S03]  /*1ec0*/  FMUL R31, R54, R31 ;  /* 0x0000001f361f7220 */ /* 0x000fc60000400000 */
[----:B------:R2:W-:Y:S01]  /*1ed0*/  MUFU.EX2 R158, R59 ;  /* 0x0000003b009e7308 */ /* 0x0005e20000000800 */
[----:B0-----:R-:W-:Y:S02]  /*1ee0*/  FMUL R5, R58, 1.4426950216293334961 ;  /* 0x3fb8aa3b3a057820 */ /* 0x001fe40000400000 */
[----:B------:R-:W-:Y:S01]  /*1ef0*/  FFMA R58, R42, c[0x0][0x188], -R57 ;  /* 0x000062002a3a7a23 */ /* 0x000fe20000000839 */
[----:B------:R-:W-:Y:S01]  /*1f00*/  F2FP.BF16.PACK_AB R42, R129, R132 ;  /* 0x00000084812a723e */ /* 0x000fe200000010ff */
[----:B------:R-:W-:-:S03]  /*1f10*/  FMUL R62, R62, 1.4426950216293334961 ;  /* 0x3fb8aa3b3e3e7820 */ /* 0x000fc60000400000 */
[----:B------:R0:W-:Y:S01]  /*1f20*/  MUFU.EX2 R142, R40 ;  /* 0x00000028008e7308 */ /* 0x0001e20000000800 */
[----:B--2---:R-:W-:Y:S01]  /*1f30*/  FFMA R59, R43, c[0x0][0x188], -R57 ;  /* 0x000062002b3b7a23 */ /* 0x004fe20000000839 */
[----:B------:R-:W-:Y:S01]  /*1f40*/  F2FP.BF16.PACK_AB R43, R152, R25 ;  /* 0x00000019982b723e */ /* 0x000fe200000010ff */
[----:B------:R-:W-:Y:S02]  /*1f50*/  FMUL R63, R63, 1.4426950216293334961 ;  /* 0x3fb8aa3b3f3f7820 */ /* 0x000fe40000400000 */
[----:B------:R-:W-:Y:S02]  /*1f60*/  FADD R132, R132, R71 ;  /* 0x0000004784847221 */ /* 0x000fe40000000000 */
[----:B------:R-:W-:Y:S01]  /*1f70*/  FMUL R16, R16, 1.4426950216293334961 ;  /* 0x3fb8aa3b10107820 */ /* 0x000fe20000400000 */
[----:B------:R-:W-:Y:S01]  /*1f80*/  MUFU.EX2 R60, R60 ;  /* 0x0000003c003c7308 */ /* 0x000fe20000000800 */
[----:B0-----:R-:W-:Y:S01]  /*1f90*/  F2FP.BF16.PACK_AB R40, R147, R134 ;  /* 0x000000869328723e */ /* 0x001fe200000010ff */
[----:B------:R-:W-:-:S02]  /*1fa0*/  FFMA R51, R51, c[0x0][0x188], -R57 ;  /* 0x0000620033337a23 */ /* 0x000fc40000000839 */
[----:B------:R-:W-:-:S04]  /*1fb0*/  FMUL R20, R65, R20 ;  /* 0x0000001441147220 */ /* 0x000fc80000400000 */
[----:B------:R-:W-:Y:S01]  /*1fc0*/  MUFU.EX2 R133, R61 ;  /* 0x0000003d00857308 */ /* 0x000fe20000000800 */
[C---:B------:R-:W-:Y:S02]  /*1fd0*/  FMUL R22, R54.reuse, R22 ;  /* 0x0000001636167220 */ /* 0x040fe40000400000 */
[----:B------:R-:W-:Y:S02]  /*1fe0*/  FMUL R21, R65, R21 ;  /* 0x0000001541157220 */ /* 0x000fe40000400000 */
[----:B------:R-:W-:-:S03]  /*1ff0*/  FMUL R23, R54, R23 ;  /* 0x0000001736177220 */ /* 0x000fc60000400000 */
[----:B------:R0:W-:Y:S01]  /*2000*/  MUFU.EX2 R144, R24 ;  /* 0x0000001800907308 */ /* 0x0001e20000000800 */
[----:B------:R-:W-:Y:S02]  /*2010*/  FADD R71, R25, R66 ;  /* 0x0000004219477221 */ /* 0x000fe40000000000 */
[----:B------:R-:W-:-:S05]  /*2020*/  FADD R129, R129, R132 ;  /* 0x0000008481817221 */ /* 0x000fca0000000000 */
[----:B------:R2:W3:Y:S01]  /*2030*/  MUFU.EX2 R154, R55 ;  /* 0x00000037009a7308 */ /* 0x0004e20000000800 */
[----:B0-----:R-:W-:-:S07]  /*2040*/  FMUL R24, R4, 1.4426950216293334961 ;  /* 0x3fb8aa3b04187820 */ /* 0x001fce0000400000 */
[----:B------:R-:W-:Y:S01]  /*2050*/  MUFU.EX2 R157, R45 ;  /* 0x0000002d009d7308 */ /* 0x000fe20000000800 */
[----:B--2---:R-:W-:-:S07]  /*2060*/  FFMA R55, R47, c[0x0][0x188], -R57 ;  /* 0x000062002f377a23 */ /* 0x004fce0000000839 */
[----:B------:R0:W-:Y:S01]  /*2070*/  MUFU.EX2 R45, R17 ;  /* 0x00000011002d7308 */ /* 0x0001e20000000800 */
[----:B------:R-:W-:Y:S02]  /*2080*/  FADD R152, R152, R71 ;  /* 0x0000004798987221 */ /* 0x000fe40000000000 */
[----:B------:R-:W-:-:S05]  /*2090*/  FFMA R56, R56, c[0x0][0x188], -R126 ;  /* 0x0000620038387a23 */ /* 0x000fca000000087e */
[----:B------:R2:W-:Y:S01]  /*20a0*/  MUFU.EX2 R67, R62 ;  /* 0x0000003e00437308 */ /* 0x0005e20000000800 */
[----:B0-----:R-:W-:-:S04]  /*20b0*/  FFMA R17, R50, c[0x0][0x188], -R57 ;  /* 0x0000620032117a23 */ /* 0x001fc80000000839 */
[----:B------:R-:W-:-:S03]  /*20c0*/  FMUL R17, R17, 1.4426950216293334961 ;  /* 0x3fb8aa3b11117820 */ /* 0x000fc60000400000 */
[----:B------:R0:W4:Y:S01]  /*20d0*/  MUFU.EX2 R156, R63 ;  /* 0x0000003f009c7308 */ /* 0x0001220000000800 */
[--C-:B--2---:R-:W-:Y:S02]  /*20e0*/  FFMA R62, R26, c[0x0][0x188], -R57.reuse ;  /* 0x000062001a3e7a23 */ /* 0x104fe40000000839 */
[----:B------:R-:W-:-:S05]  /*20f0*/  FFMA R4, R46, c[0x0][0x188], -R57 ;  /* 0x000062002e047a23 */ /* 0x000fca0000000839 */
[----:B------:R2:W-:Y:S01]  /*2100*/  MUFU.EX2 R47, R24 ;  /* 0x00000018002f7308 */ /* 0x0005e20000000800 */
[----:B0-----:R-:W-:-:S07]  /*2110*/  FFMA R63, R27, c[0x0][0x188], -R57 ;  /* 0x000062001b3f7a23 */ /* 0x001fce0000000839 */
[----:B------:R0:W-:Y:S01]  /*2120*/  MUFU.EX2 R50, R16 ;  /* 0x0000001000327308 */ /* 0x0001e20000000800 */
[C---:B--2---:R-:W-:Y:S01]  /*2130*/  HMMA.16816.F32.BF16 R24, R40.reuse, R32, R28 ;  /* 0x000000202818723c */ /* 0x044fe2000004181c */
[--C-:B------:R-:W-:Y:S02]  /*2140*/  FFMA R66, R19, c[0x0][0x188], -R57.reuse ;  /* 0x0000620013427a23 */ /* 0x100fe40000000839 */
[----:B0-----:R-:W-:Y:S02]  /*2150*/  FMUL R16, R51, 1.4426950216293334961 ;  /* 0x3fb8aa3b33107820 */ /* 0x001fe40000400000 */
[----:B------:R-:W-:Y:S02]  /*2160*/  FFMA R51, R18, c[0x0][0x188], -R57 ;  /* 0x0000620012337a23 */ /* 0x000fe40000000839 */
[----:B-----5:R-:W-:Y:S01]  /*2170*/  FADD R18, R64, R129 ;  /* 0x0000008140127221 */ /* 0x020fe20000000000 */
[----:B-1----:R-:W-:Y:S01]  /*2180*/  HMMA.16816.F32.BF16 R40, R40, R36, R20 ;  /* 0x000000242828723c */ /* 0x002fe20000041814 */
[----:B------:R0:W-:Y:S01]  /*2190*/  MUFU.EX2 R46, R17 ;  /* 0x00000011002e7308 */ /* 0x0001e20000000800 */
[----:B------:R-:W-:Y:S01]  /*21a0*/  FADD R19, R127, R152 ;  /* 0x000000987f137221 */ /* 0x000fe20000000000 */
[----:B------:R-:W1:Y:S01]  /*21b0*/  LDSM.16.M88.4 R20, [R112] ;  /* 0x000000007014783b */ /* 0x000e620000000200 */
[----:B------:R-:W-:Y:S01]  /*21c0*/  FMUL R56, R56, 1.4426950216293334961 ;  /* 0x3fb8aa3b38387820 */ /* 0x000fe20000400000 */
[----:B---3--:R-:W-:Y:S01]  /*21d0*/  F2FP.BF16.PACK_AB R29, R154, R127 ;  /* 0x0000007f9a1d723e */ /* 0x008fe200000010ff */
[----:B------:R-:W-:-:S02]  /*21e0*/  FFMA R68, R68, c[0x0][0x188], -R126 ;  /* 0x0000620044447a23 */ /* 0x000fc4000000087e */
[----:B0-----:R-:W-:Y:S01]  /*21f0*/  FADD R17, R131, R18 ;  /* 0x0000001283117221 */ /* 0x001fe20000000000 */
[----:B------:R-:W-:Y:S01]  /*2200*/  F2FP.BF16.PACK_AB R30, R133, R60 ;  /* 0x0000003c851e723e */ /* 0x000fe200000010ff */
[----:B------:R-:W-:Y:S01]  /*2210*/  FFMA R13, R13, c[0x0][0x188], -R126 ;  /* 0x000062000d0d7a23 */ /* 0x000fe2000000087e */
[----:B------:R-:W0:Y:S01]  /*2220*/  MUFU.EX2 R130, R56 ;  /* 0x0000003800827308 */ /* 0x000e220000000800 */
[----:B------:R-:W-:Y:S02]  /*2230*/  FADD R60, R60, R17 ;  /* 0x000000113c3c7221 */ /* 0x000fe40000000000 */
[----:B------:R-:W-:Y:S02]  /*2240*/  FADD R154, R154, R19 ;  /* 0x000000139a9a7221 */ /* 0x000fe40000000000 */
[----:B------:R-:W-:-:S03]  /*2250*/  FMUL R68, R68, 1.4426950216293334961 ;  /* 0x3fb8aa3b44447820 */ /* 0x000fc60000400000 */
[----:B------:R2:W-:Y:S01]  /*2260*/  MUFU.EX2 R33, R16 ;  /* 0x0000001000217308 */ /* 0x0005e20000000800 */
[----:B------:R-:W-:Y:S02]  /*2270*/  FMUL R13, R13, 1.4426950216293334961 ;  /* 0x3fb8aa3b0d0d7820 */ /* 0x000fe40000400000 */
[----:B------:R-:W-:Y:S01]  /*2280*/  FFMA R70, R70, c[0x0][0x188], -R57 ;  /* 0x0000620046467a23 */ /* 0x000fe20000000839 */
[----:B------:R-:W-:Y:S01]  /*2290*/  F2FP.BF16.PACK_AB R28, R131, R64 ;  /* 0x00000040831c723e */ /* 0x000fe200000010ff */
[----:B--2---:R-:W2:Y:S01]  /*22a0*/  LDSM.16.M88.4 R16, [R112+0x800] ;  /* 0x000800007010783b */ /* 0x004ea20000000200 */
[----:B----4-:R-:W-:Y:S02]  /*22b0*/  F2FP.BF16.PACK_AB R31, R156, R67 ;  /* 0x000000439c1f723e */ /* 0x010fe400000010ff */
[----:B------:R3:W-:Y:S01]  /*22c0*/  MUFU.EX2 R61, R13 ;  /* 0x0000000d003d7308 */ /* 0x0007e20000000800 */
[----:B------:R-:W-:Y:S02]  /*22d0*/  FFMA R9, R9, c[0x0][0x188], -R126 ;  /* 0x0000620009097a23 */ /* 0x000fe4000000087e */
[----:B------:R-:W-:-:S05]  /*22e0*/  FMUL R4, R4, 1.4426950216293334961 ;  /* 0x3fb8aa3b04047820 */ /* 0x000fca0000400000 */
[----:B------:R-:W4:Y:S01]  /*22f0*/  MUFU.EX2 R68, R68 ;  /* 0x0000004400447308 */ /* 0x000f220000000800 */
[----:B---3--:R-:W-:Y:S01]  /*2300*/  FMUL R13, R70, 1.4426950216293334961 ;  /* 0x3fb8aa3b460d7820 */ /* 0x008fe20000400000 */
[----:B------:R-:W-:Y:S01]  /*2310*/  HMMA.16816.F32.BF16 R24, R28, R34, R24 ;  /* 0x000000221c18723c */ /* 0x000fe20000041818 */
[----:B------:R-:W-:-:S05]  /*2320*/  FADD R133, R133, R60 ;  /* 0x0000003c85857221 */ /* 0x000fca0000000000 */
[----:B------:R-:W3:Y:S01]  /*2330*/  MUFU.EX2 R5, R5 ;  /* 0x0000000500057308 */ /* 0x000ee20000000800 */
[----:B------:R-:W-:Y:S02]  /*2340*/  FMUL R9, R9, 1.4426950216293334961 ;  /* 0x3fb8aa3b09097820 */ /* 0x000fe40000400000 */
[----:B------:R-:W-:Y:S01]  /*2350*/  FFMA R12, R12, c[0x0][0x188], -R126 ;  /* 0x000062000c0c7a23 */ /* 0x000fe2000000087e */
[----:B------:R-:W-:Y:S01]  /*2360*/  HMMA.16816.F32.BF16 R40, R28, R38, R40 ;  /* 0x000000261c28723c */ /* 0x000fe20000041828 */
[----:B------:R-:W-:-:S03]  /*2370*/  FFMA R74, R74, c[0x0][0x188], -R57 ;  /* 0x000062004a4a7a23 */ /* 0x000fc60000000839 */
[----:B------:R-:W5:Y:S01]  /*2380*/  MUFU.EX2 R145, R145 ;  /* 0x0000009100917308 */ /* 0x000f620000000800 */
[----:B------:R-:W-:Y:S02]  /*2390*/  FADD R67, R67, R154 ;  /* 0x0000009a43437221 */ /* 0x000fe40000000000 */
[----:B------:R-:W-:-:S05]  /*23a0*/  FMUL R12, R12, 1.4426950216293334961 ;  /* 0x3fb8aa3b0c0c7820 */ /* 0x000fca0000400000 */
[----:B------:R-:W-:Y:S01]  /*23b0*/  MUFU.EX2 R13, R13 ;  /* 0x0000000d000d7308 */ /* 0x000fe20000000800 */
[----:B------:R-:W-:-:S07]  /*23c0*/  FFMA R35, R7, c[0x0][0x188], -R57 ;  /* 0x0000620007237a23 */ /* 0x000fce0000000839 */
[----:B------:R-:W0:Y:S01]  /*23d0*/  MUFU.EX2 R8, R8 ;  /* 0x0000000800087308 */ /* 0x000e220000000800 */
[----:B------:R-:W-:-:S07]  /*23e0*/  FFMA R75, R75, c[0x0][0x188], -R57 ;  /* 0x000062004b4b7a23 */ /* 0x000fce0000000839 */
[----:B------:R0:W-:Y:S01]  /*23f0*/  MUFU.EX2 R32, R4 ;  /* 0x0000000400207308 */ /* 0x0001e20000000800 */
[----:B------:R-:W-:Y:S02]  /*2400*/  FADD R156, R156, R67 ;  /* 0x000000439c9c7221 */ /* 0x000fe40000000000 */
[----:B0-----:R-:W-:-:S05]  /*2410*/  FADD R4, R130, R133 ;  /* 0x0000008582047221 */ /* 0x001fca0000000000 */
[----:B------:R0:W-:Y:S01]  /*2420*/  MUFU.EX2 R53, R9 ;  /* 0x0000000900357308 */ /* 0x0001e20000000800 */
[----:B------:R-:W-:Y:S02]  /*2430*/  FADD R7, R135, R4 ;  /* 0x0000000487077221 */ /* 0x000fe40000000000 */
[----:B------:R-:W-:-:S05]  /*2440*/  FFMA R34, R6, c[0x0][0x188], -R57 ;  /* 0x0000620006227a23 */ /* 0x000fca0000000839 */
[----:B------:R-:W1:Y:S01]  /*2450*/  MUFU.EX2 R69, R69 ;  /* 0x0000004500457308 */ /* 0x000e620000000800 */
[----:B0-----:R-:W-:Y:S02]  /*2460*/  FMUL R9, R74, 1.4426950216293334961 ;  /* 0x3fb8aa3b4a097820 */ /* 0x001fe40000400000 */
[----:B----4-:R-:W-:Y:S02]  /*2470*/  FADD R6, R68, R7 ;  /* 0x0000000744067221 */ /* 0x010fe40000000000 */
[----:B---3--:R-:W-:-:S03]  /*2480*/  FADD R7, R5, R156 ;  /* 0x0000009c05077221 */ /* 0x008fc60000000000 */
[----:B------:R0:W-:Y:S01]  /*2490*/  MUFU.EX2 R56, R12 ;  /* 0x0000000c00387308 */ /* 0x0001e20000000800 */
[----:B-----5:R-:W-:Y:S01]  /*24a0*/  FADD R30, R145, R6 ;  /* 0x00000006911e7221 */ /* 0x020fe20000000000 */
[----:B------:R-:W-:Y:S01]  /*24b0*/  F2FP.BF16.PACK_AB R4, R135, R130 ;  /* 0x000000828704723e */ /* 0x000fe200000010ff */
[----:B------:R-:W-:Y:S02]  /*24c0*/  FADD R28, R158, R7 ;  /* 0x000000079e1c7221 */ /* 0x000fe40000000000 */
[----:B0-----:R-:W-:-:S03]  /*24d0*/  FMUL R12, R75, 1.4426950216293334961 ;  /* 0x3fb8aa3b4b0c7820 */ /* 0x001fc60000400000 */
[----:B------:R-:W0:Y:S01]  /*24e0*/  MUFU.EX2 R9, R9 ;  /* 0x0000000900097308 */ /* 0x000e220000000800 */
[----:B------:R-:W-:Y:S02]  /*24f0*/  F2FP.BF16.PACK_AB R6, R145, R68 ;  /* 0x000000449106723e */ /* 0x000fe400000010ff */
[----:B------:R-:W-:Y:S02]  /*2500*/  F2FP.BF16.PACK_AB R5, R158, R5 ;  /* 0x000000059e05723e */ /* 0x000fe400000010ff */
[----:B------:R-:W-:-:S03]  /*2510*/  F2FP.BF16.PACK_AB R7, R8, R13 ;  /* 0x0000000d0807723e */ /* 0x000fc600000010ff */
[----:B------:R-:W3:Y:S01]  /*2520*/  MUFU.EX2 R12, R12 ;  /* 0x0000000c000c7308 */ /* 0x000ee20000000800 */
[----:B------:R-:W-:Y:S02]  /*2530*/  FADD R13, R13, R28 ;  /* 0x0000001c0d0d7221 */ /* 0x000fe40000000000 */
[----:B-1----:R-:W-:Y:S01]  /*2540*/  FADD R29, R69, R30 ;  /* 0x0000001e451d7221 */ /* 0x002fe20000000000 */
[C---:B------:R-:W-:Y:S04]  /*2550*/  HMMA.16816.F32.BF16 R24, R4.reuse, R20, R24 ;  /* 0x000000140418723c */ /* 0x040fe80000041818 */
[----:B------:R-:W1:Y:S03]  /*2560*/  MUFU.EX2 R159, R159 ;  /* 0x0000009f009f7308 */ /* 0x000e660000000800 */
[----:B------:R-:W-:Y:S01]  /*2570*/  FADD R20, R8, R13 ;  /* 0x0000000d08147221 */ /* 0x000fe20000000000 */
[----:B--2---:R-:W-:Y:S01]  /*2580*/  HMMA.16816.F32.BF16 R40, R4, R16, R40 ;  /* 0x000000100428723c */ /* 0x004fe20000041828 */
[----:B------:R-:W-:Y:S01]  /*2590*/  FFMA R37, R11, c[0x0][0x188], -R57 ;  /* 0x000062000b257a23 */ /* 0x000fe20000000839 */
[----:B------:R-:W2:Y:S01]  /*25a0*/  LDSM.16.M88.4 R4, [R120+0x80] ;  /* 0x000080007804783b */ /* 0x000ea20000000200 */
[----:B------:R-:W-:-:S02]  /*25b0*/  FADD R29, R140, R29 ;  /* 0x0000001d8c1d7221 */ /* 0x000fc40000000000 */
[----:B0-----:R-:W-:Y:S02]  /*25c0*/  FADD R11, R9, R20 ;  /* 0x00000014090b7221 */ /* 0x001fe40000000000 */
[----:B------:R-:W-:Y:S02]  /*25d0*/  FFMA R36, R10, c[0x0][0x188], -R57 ;  /* 0x000062000a247a23 */ /* 0x000fe40000000839 */
[----:B------:R-:W-:Y:S02]  /*25e0*/  FADD R10, R146, R29 ;  /* 0x0000001d920a7221 */ /* 0x000fe40000000000 */
[C---:B---3--:R-:W-:Y:S02]  /*25f0*/  FADD R16, R12.reuse, R11 ;  /* 0x0000000b0c107221 */ /* 0x048fe40000000000 */
[----:B------:R-:W-:Y:S01]  /*2600*/  FMUL R55, R55, 1.4426950216293334961 ;  /* 0x3fb8aa3b37377820 */ /* 0x000fe20000400000 */
[----:B------:R-:W-:Y:S01]  /*2610*/  F2FP.BF16.PACK_AB R9, R12, R9 ;  /* 0x000000090c09723e */ /* 0x000fe200000010ff */
[----:B-1----:R-:W-:-:S02]  /*2620*/  FADD R13, R159, R10 ;  /* 0x0000000a9f0d7221 */ /* 0x002fc40000000000 */
[----:B------:R-:W-:Y:S01]  /*2630*/  FMUL R58, R58, 1.4426950216293334961 ;  /* 0x3fb8aa3b3a3a7820 */ /* 0x000fe20000400000 */
[----:B------:R-:W-:Y:S01]  /*2640*/  F2FP.BF16.PACK_AB R8, R140, R69 ;  /* 0x000000458c08723e */ /* 0x000fe200000010ff */
[----:B------:R-:W-:Y:S01]  /*2650*/  FADD R21, R47, R16 ;  /* 0x000000102f157221 */ /* 0x000fe20000000000 */
[----:B------:R-:W0:Y:S01]  /*2660*/  MUFU.EX2 R55, R55 ;  /* 0x0000003700377308 */ /* 0x000e220000000800 */
[----:B------:R-:W-:Y:S01]  /*2670*/  FADD R12, R72, R13 ;  /* 0x0000000d480c7221 */ /* 0x000fe20000000000 */
[----:B------:R-:W-:Y:S01]  /*2680*/  F2FP.BF16.PACK_AB R10, R159, R146 ;  /* 0x000000929f0a723e */ /* 0x000fe200000010ff */
[C---:B------:R-:W-:Y:S01]  /*2690*/  FADD R21, R50.reuse, R21 ;  /* 0x0000001532157221 */ /* 0x040fe20000000000 */
[----:B------:R-:W-:Y:S01]  /*26a0*/  F2FP.BF16.PACK_AB R11, R50, R47 ;  /* 0x0000002f320b723e */ /* 0x000fe200000010ff */
[----:B------:R-:W-:Y:S01]  /*26b0*/  FMUL R59, R59, 1.4426950216293334961 ;  /* 0x3fb8aa3b3b3b7820 */ /* 0x000fe20000400000 */
[----:B------:R-:W1:Y:S01]  /*26c0*/  LDSM.16.M88.4 R28, [R120+0x880] ;  /* 0x00088000781c783b */ /* 0x000e620000000200 */
[----:B------:R-:W-:Y:S01]  /*26d0*/  FFMA R16, R14, c[0x0][0x188], -R57 ;  /* 0x000062000e107a23 */ /* 0x000fe20000000839 */
[----:B------:R-:W3:Y:S01]  /*26e0*/  MUFU.EX2 R58, R58 ;  /* 0x0000003a003a7308 */ /* 0x000ee20000000800 */
[----:B------:R-:W-:-:S02]  /*26f0*/  FADD R13, R73, R12 ;  /* 0x0000000c490d7221 */ /* 0x000fc40000000000 */
[----:B------:R-:W-:Y:S01]  /*2700*/  FADD R14, R46, R21 ;  /* 0x000000152e0e7221 */ /* 0x000fe20000000000 */
[C---:B------:R-:W-:Y:S01]  /*2710*/  HMMA.16816.F32.BF16 R24, R8.reuse, R22, R24 ;  /* 0x000000160818723c */ /* 0x040fe20000041818 */
[----:B------:R-:W-:Y:S02]  /*2720*/  FMUL R62, R62, 1.4426950216293334961 ;  /* 0x3fb8aa3b3e3e7820 */ /* 0x000fe40000400000 */
[----:B------:R-:W-:Y:S01]  /*2730*/  FADD R20, R148, R13 ;  /* 0x0000000d94147221 */ /* 0x000fe20000000000 */
[----:B------:R-:W4:Y:S01]  /*2740*/  MUFU.EX2 R59, R59 ;  /* 0x0000003b003b7308 */ /* 0x000f220000000800 */
[----:B------:R-:W-:Y:S02]  /*2750*/  FADD R13, R33, R14 ;  /* 0x0000000e210d7221 */ /* 0x000fe40000000000 */
[----:B------:R-:W-:Y:S01]  /*2760*/  FMUL R63, R63, 1.4426950216293334961 ;  /* 0x3fb8aa3b3f3f7820 */ /* 0x000fe20000400000 */
[----:B------:R-:W-:Y:S01]  /*2770*/  HMMA.16816.F32.BF16 R40, R8, R18, R40 ;  /* 0x000000120828723c */ /* 0x000fe20000041828 */
[----:B------:R-:W-:-:S02]  /*2780*/  FFMA R17, R15, c[0x0][0x188], -R57 ;  /* 0x000062000f117a23 */ /* 0x000fc40000000839 */
[----:B------:R-:W-:Y:S01]  /*2790*/  FADD R15, R157, R20 ;  /* 0x000000149d0f7221 */ /* 0x000fe20000000000 */
[----:B------:R-:W5:Y:S01]  /*27a0*/  MUFU.EX2 R62, R62 ;  /* 0x0000003e003e7308 */ /* 0x000f620000000800 */
[----:B------:R-:W-:Y:S02]  /*27b0*/  FMUL R51, R51, 1.4426950216293334961 ;  /* 0x3fb8aa3b33337820 */ /* 0x000fe40000400000 */
[----:B------:R-:W-:Y:S02]  /*27c0*/  FMUL R66, R66, 1.4426950216293334961 ;  /* 0x3fb8aa3b42427820 */ /* 0x000fe40000400000 */
[----:B------:R-:W-:-:S03]  /*27d0*/  FMUL R34, R34, 1.4426950216293334961 ;  /* 0x3fb8aa3b22227820 */ /* 0x000fc60000400000 */
[----:B------:R-:W-:Y:S01]  /*27e0*/  MUFU.EX2 R44, R44 ;  /* 0x0000002c002c7308 */ /* 0x000fe20000000800 */
[----:B------:R-:W-:Y:S01]  /*27f0*/  FADD R8, R32, R13 ;  /* 0x0000000d20087221 */ /* 0x000fe20000000000 */
[----:B------:R-:W-:Y:S01]  /*2800*/  F2FP.BF16.PACK_AB R12, R73, R72 ;  /* 0x00000048490c723e */ /* 0x000fe200000010ff */
[----:B------:R-:W-:Y:S01]  /*2810*/  FADD R10, R142, R15 ;  /* 0x0000000f8e0a7221 */ /* 0x000fe20000000000 */
[----:B------:R-:W-:Y:S01]  /*2820*/  F2FP.BF16.PACK_AB R14, R157, R148 ;  /* 0x000000949d0e723e */ /* 0x000fe200000010ff */
[----:B0-----:R-:W-:Y:S01]  /*2830*/  FADD R9, R55, R8 ;  /* 0x0000000837097221 */ /* 0x001fe20000000000 */
[----:B------:R-:W-:Y:S02]  /*2840*/  LDSM.16.M88.4 R20, [R112+0x880] ;  /* 0x000880007014783b */ /* 0x000fe40000000200 */
[----:B------:R-:W0:Y:S01]  /*2850*/  MUFU.EX2 R63, R63 ;  /* 0x0000003f003f7308 */ /* 0x000e220000000800 */
[----:B------:R-:W-:Y:S02]  /*2860*/  FADD R11, R153, R10 ;  /* 0x0000000a990b7221 */ /* 0x000fe40000000000 */
[----:B---3--:R-:W-:Y:S01]  /*2870*/  FADD R10, R58, R9 ;  /* 0x000000093a0a7221 */ /* 0x008fe20000000000 */
[----:B------:R-:W-:Y:S01]  /*2880*/  F2FP.BF16.PACK_AB R13, R33, R46 ;  /* 0x0000002e210d723e */ /* 0x000fe200000010ff */
[----:B------:R-:W-:-:S03]  /*2890*/  FADD R18, R144, R11 ;  /* 0x0000000b90127221 */ /* 0x000fc60000000000 */
[----:B------:R-:W3:Y:S01]  /*28a0*/  MUFU.EX2 R51, R51 ;  /* 0x0000003300337308 */ /* 0x000ee20000000800 */
[----:B------:R-:W-:Y:S01]  /*28b0*/  F2FP.BF16.PACK_AB R15, R55, R32 ;  /* 0x00000020370f723e */ /* 0x000fe200000010ff */
[----:B----4-:R-:W-:Y:S02]  /*28c0*/  FADD R9, R59, R10 ;  /* 0x0000000a3b097221 */ /* 0x010fe40000000000 */
[----:B------:R-:W-:-:S04]  /*28d0*/  FMUL R35, R35, 1.4426950216293334961 ;  /* 0x3fb8aa3b23237820 */ /* 0x000fc80000400000 */
[----:B------:R-:W4:Y:S01]  /*28e0*/  MUFU.EX2 R66, R66 ;  /* 0x0000004200427308 */ /* 0x000f220000000800 */
[----:B------:R-:W-:Y:S02]  /*28f0*/  FADD R19, R155, R18 ;  /* 0x000000129b137221 */ /* 0x000fe40000000000 */
[----:B-----5:R-:W-:Y:S01]  /*2900*/  FADD R18, R62, R9 ;  /* 0x000000093e127221 */ /* 0x020fe20000000000 */
[----:B--2---:R-:W-:Y:S01]  /*2910*/  HMMA.16816.F32.BF16 R24, R12, R4, R24 ;  /* 0x000000040c18723c */ /* 0x004fe20000041818 */
[----:B------:R-:W-:-:S03]  /*2920*/  FMUL R36, R36, 1.4426950216293334961 ;  /* 0x3fb8aa3b24247820 */ /* 0x000fc60000400000 */
[----:B------:R-:W2:Y:S01]  /*2930*/  MUFU.EX2 R34, R34 ;  /* 0x0000002200227308 */ /* 0x000ea20000000800 */
[----:B0-----:R-:W-:Y:S02]  /*2940*/  FADD R18, R63, R18 ;  /* 0x000000123f127221 */ /* 0x001fe40000000000 */
[----:B------:R-:W-:Y:S02]  /*2950*/  FMUL R37, R37, 1.4426950216293334961 ;  /* 0x3fb8aa3b25257820 */ /* 0x000fe40000400000 */
[----:B------:R-:W-:-:S03]  /*2960*/  FADD R4, R44, R19 ;  /* 0x000000132c047221 */ /* 0x000fc60000000000 */
[----:B------:R-:W0:Y:S01]  /*2970*/  MUFU.EX2 R35, R35 ;  /* 0x0000002300237308 */ /* 0x000e220000000800 */
[----:B---3--:R-:W-:Y:S02]  /*2980*/  FADD R19, R51, R18 ;  /* 0x0000001233137221 */ /* 0x008fe40000000000 */
[----:B------:R-:W-:-:S05]  /*2990*/  FMUL R16, R16, 1.4426950216293334961 ;  /* 0x3fb8aa3b10107820 */ /* 0x000fca0000400000 */
[----:B------:R-:W3:Y:S01]  /*29a0*/  MUFU.EX2 R36, R36 ;  /* 0x0000002400247308 */ /* 0x000ee20000000800 */
[----:B------:R-:W-:Y:S02]  /*29b0*/  FADD R5, R45, R4 ;  /* 0x000000042d057221 */ /* 0x000fe40000000000 */
[----:B----4-:R-:W-:Y:S02]  /*29c0*/  FADD R19, R66, R19 ;  /* 0x0000001342137221 */ /* 0x010fe40000000000 */
[----:B------:R-:W-:-:S03]  /*29d0*/  FMUL R17, R17, 1.4426950216293334961 ;  /* 0x3fb8aa3b11117820 */ /* 0x000fc60000400000 */
[----:B------:R-:W4:Y:S01]  /*29e0*/  MUFU.EX2 R37, R37 ;  /* 0x0000002500257308 */ /* 0x000f220000000800 */
[----:B------:R-:W-:Y:S02]  /*29f0*/  FADD R4, R48, R5 ;  /* 0x0000000530047221 */ /* 0x000fe40000000000 */
[----:B--2---:R-:W-:Y:S01]  /*2a00*/  FADD R18, R34, R19 ;  /* 0x0000001322127221 */ /* 0x004fe20000000000 */
[----:B------:R-:W-:-:S04]  /*2a10*/  F2FP.BF16.PACK_AB R8, R153, R142 ;  /* 0x0000008e9908723e */ /* 0x000fc800000010ff */
[----:B------:R-:W2:Y:S01]  /*2a20*/  MUFU.EX2 R16, R16 ;  /* 0x0000001000107308 */ /* 0x000ea20000000800 */
[----:B------:R-:W-:Y:S01]  /*2a30*/  F2FP.BF16.PACK_AB R10, R155, R144 ;  /* 0x000000909b0a723e */ /* 0x000fe200000010ff */
[----:B------:R-:W-:Y:S01]  /*2a40*/  FADD R5, R49, R4 ;  /* 0x0000000431057221 */ /* 0x000fe20000000000 */
[----:B------:R-:W-:Y:S01]  /*2a50*/  F2FP.BF16.PACK_AB R9, R59, R58 ;  /* 0x0000003a3b09723e */ /* 0x000fe200000010ff */
[----:B0-----:R-:W-:Y:S01]  /*2a60*/  FADD R19, R35, R18 ;  /* 0x0000001223137221 */ /* 0x001fe20000000000 */
[----:B------:R-:W-:-:S03]  /*2a70*/  F2FP.BF16.PACK_AB R11, R63, R62 ;  /* 0x0000003e3f0b723e */ /* 0x000fc600000010ff */
[----:B------:R-:W0:Y:S01]  /*2a80*/  MUFU.EX2 R17, R17 ;  /* 0x0000001100117308 */ /* 0x000e220000000800 */
[----:B-1----:R-:W-:Y:S01]  /*2a90*/  HMMA.16816.F32.BF16 R40, R12, R28, R40 ;  /* 0x0000001c0c28723c */ /* 0x002fe20000041828 */
[----:B------:R-:W-:Y:S01]  /*2aa0*/  FADD R4, R52, R5 ;  /* 0x0000000534047221 */ /* 0x000fe20000000000 */
[----:B------:R-:W-:Y:S01]  /*2ab0*/  LDSM.16.M88.4 R12, [R112+0x80] ;  /* 0x00008000700c783b */ /* 0x000fe20000000200 */
[----:B---3--:R-:W-:Y:S02]  /*2ac0*/  FADD R18, R36, R19 ;  /* 0x0000001324127221 */ /* 0x008fe40000000000 */
[----:B------:R-:W-:-:S03]  /*2ad0*/  FADD R5, R53, R4 ;  /* 0x0000000435057221 */ /* 0x000fc60000000000 */
[----:B------:R-:W-:Y:S01]  /*2ae0*/  HMMA.16816.F32.BF16 R24, R8, R6, R24 ;  /* 0x000000060818723c */ /* 0x000fe20000041818 */
[----:B------:R-:W-:-:S06]  /*2af0*/  FADD R4, R56, R5 ;  /* 0x0000000538047221 */ /* 0x000fcc0000000000 */
[----:B----4-:R-:W-:-:S04]  /*2b00*/  FADD R7, R37, R18 ;  /* 0x0000001225077221 */ /* 0x010fc80000000000 */
[----:B--2---:R-:W-:Y:S02]  /*2b10*/  FADD R6, R16, R7 ;  /* 0x0000000710067221 */ /* 0x004fe40000000000 */
[----:B------:R-:W-:Y:S02]  /*2b20*/  FADD R4, R61, R4 ;  /* 0x000000043d047221 */ /* 0x000fe40000000000 */
[----:B0-----:R-:W-:-:S03]  /*2b30*/  FADD R6, R17, R6 ;  /* 0x0000000611067221 */ /* 0x001fc60000000000 */
[----:B------:R-:W0:Y:S04]  /*2b40*/  SHFL.BFLY PT, R5, R4, 0x2, 0x1f ;  /* 0x0c401f0004057f89 */ /* 0x000e2800000e0000 */
[----:B------:R-:W1:Y:S01]  /*2b50*/  SHFL.BFLY PT, R7, R6, 0x2, 0x1f ;  /* 0x0c401f0006077f89 */ /* 0x000e6200000e0000 */
[----:B------:R-:W-:Y:S01]  /*2b60*/  HMMA.16816.F32.BF16 R40, R8, R30, R40 ;  /* 0x0000001e0828723c */ /* 0x000fe20000041828 */
[----:B------:R-:W-:Y:S02]  /*2b70*/  F2FP.BF16.PACK_AB R44, R45, R44 ;  /* 0x0000002c2d2c723e */ /* 0x000fe400000010ff */
[----:B------:R-:W-:Y:S02]  /*2b80*/  F2FP.BF16.PACK_AB R46, R49, R48 ;  /* 0x00000030312e723e */ /* 0x000fe400000010ff */
[----:B------:R-:W-:-:S02]  /*2b90*/  F2FP.BF16.PACK_AB R45, R66, R51 ;  /* 0x00000033422d723e */ /* 0x000fc400000010ff */
[----:B------:R-:W-:Y:S01]  /*2ba0*/  F2FP.BF16.PACK_AB R47, R35, R34 ;  /* 0x00000022232f723e */ /* 0x000fe200000010ff */
[----:B0-----:R-:W-:Y:S02]  /*2bb0*/  FADD R5, R4, R5 ;  /* 0x0000000504057221 */ /* 0x001fe40000000000 */
[----:B-1----:R-:W-:-:S03]  /*2bc0*/  FADD R7, R6, R7 ;  /* 0x0000000706077221 */ /* 0x002fc60000000000 */
[----:B------:R-:W0:Y:S01]  /*2bd0*/  SHFL.BFLY PT, R8, R5, 0x1, 0x1f ;  /* 0x0c201f0005087f89 */ /* 0x000e2200000e0000 */
[C---:B------:R-:W-:Y:S03]  /*2be0*/  HMMA.16816.F32.BF16 R24, R44.reuse, R12, R24 ;  /* 0x0000000c2c18723c */ /* 0x040fe60000041818 */
[----:B------:R-:W1:Y:S07]  /*2bf0*/  SHFL.BFLY PT, R4, R7, 0x1, 0x1f ;  /* 0x0c201f0007047f89 */ /* 0x000e6e00000e0000 */
[----:B------:R-:W-:Y:S01]  /*2c00*/  HMMA.16816.F32.BF16 R40, R44, R20, R40 ;  /* 0x000000142c28723c */ /* 0x000fe20000041828 */
[----:B------:R-:W-:-:S04]  /*2c10*/  IADD3 R113, R113, 0x80, RZ ;  /* 0x0000008071717810 */ /* 0x000fc80007ffe0ff */
[----:B------:R-:W-:Y:S02]  /*2c20*/  ISETP.GE.AND P0, PT, R113, c[0x0][0x1d0], PT ;  /* 0x0000740071007a0c */ /* 0x000fe40003f06270 */
[----:B------:R-:W-:Y:S02]  /*2c30*/  F2FP.BF16.PACK_AB R32, R53, R52 ;  /* 0x000000343520723e */ /* 0x000fe400000010ff */
[----:B------:R-:W-:Y:S02]  /*2c40*/  F2FP.BF16.PACK_AB R34, R61, R56 ;  /* 0x000000383d22723e */ /* 0x000fe400000010ff */
[----:B------:R-:W-:Y:S02]  /*2c50*/  F2FP.BF16.PACK_AB R33, R37, R36 ;  /* 0x000000242521723e */ /* 0x000fe400000010ff */
[----:B------:R-:W-:Y:S02]  /*2c60*/  F2FP.BF16.PACK_AB R35, R17, R16 ;  /* 0x000000101123723e */ /* 0x000fe400000010ff */
[----:B------:R-:W-:Y:S01]  /*2c70*/  MOV R6, 0x80 ;  /* 0x0000008000067802 */ /* 0x000fe20000000f00 */
[----:B0-----:R-:W-:-:S02]  /*2c80*/  FADD R8, R5, R8 ;  /* 0x0000000805087221 */ /* 0x001fc40000000000 */
[----:B-1----:R-:W-:Y:S02]  /*2c90*/  FADD R4, R7, R4 ;  /* 0x0000000407047221 */ /* 0x002fe40000000000 */
[----:B------:R-:W-:Y:S01]  /*2ca0*/  HMMA.16816.F32.BF16 R28, R32, R14, R24 ;  /* 0x0000000e201c723c */ /* 0x000fe20000041818 */
[C---:B------:R-:W-:Y:S01]  /*2cb0*/  IMAD R111, R6.reuse, c[0x0][0x1b4], R111 ;  /* 0x00006d00066f7a24 */ /* 0x040fe200078e026f */
[----:B------:R-:W-:Y:S01]  /*2cc0*/  MOV R127, R126 ;  /* 0x0000007e007f7202 */ /* 0x000fe20000000f00 */
[----:B------:R-:W-:Y:S01]  /*2cd0*/  IMAD R119, R6, c[0x0][0x1a4], R119 ;  /* 0x0000690006777a24 */ /* 0x000fe200078e0277 */
[----:B------:R-:W-:Y:S01]  /*2ce0*/  MOV R128, R57 ;  /* 0x0000003900807202 */ /* 0x000fe20000000f00 */
[----:B------:R-:W-:-:S03]  /*2cf0*/  FFMA R114, R65, R114, R8 ;  /* 0x0000007241727223 */ /* 0x000fc60000000008 */
[----:B------:R-:W-:Y:S01]  /*2d00*/  HMMA.16816.F32.BF16 R20, R32, R22, R40 ;  /* 0x000000162014723c */ /* 0x000fe20000041828 */
[----:B------:R-:W-:Y:S01]  /*2d10*/  FFMA R125, R54, R125, R4 ;  /* 0x0000007d367d7223 */ /* 0x000fe20000000004 */
[----:B------:R-:W-:Y:S01]  /*2d20*/  @P0 CALL.REL.NOINC `(.L_x_0) ;  /* 0x0000001000000944 */ /* 0x000fe20003c00000 */
[----:B------:R-:W-:Y:S05]  /*2d30*/  BRA `(.L_x_1) ;  /* 0xffffdd4000007947 */ /* 0x000fea000383ffff */
.L_x_0:
[----:B------:R-:W-:-:S05]  /*2d40*/  NOP ;  /* 0x0000000000007918 */ /* 0x000fca0000000000 */
[----:B------:R-:W-:-:S02]  /*2d50*/  NOP ;  /* 0x0000000000007918 */ /* 0x000fc40000000000 */
[----:B0-----:R-:W-:Y:S01]  /*2d60*/  IMAD R2, R106, c[0x0][0x1c0], RZ ;  /* 0x000070006a027a24 */ /* 0x001fe200078e02ff */
[C---:B------:R-:W-:Y:S01]  /*2d70*/  FSETP.GT.AND P2, PT, |R114|.reuse, 8.50705917302346158658e+37, PT ;  /* 0x7e8000007200780b */ /* 0x040fe20003f44200 */
[----:B------:R-:W-:Y:S01]  /*2d80*/  IMAD R4, R107, c[0x0][0x1c4], RZ ;  /* 0x000071006b047a24 */ /* 0x000fe200078e02ff */
[----:B------:R-:W-:Y:S01]  /*2d90*/  FSETP.GEU.AND P3, PT, |R114|, 1.175494350822287508e-38, PT ;  /* 0x008000007200780b */ /* 0x000fe20003f6e200 */
[----:B------:R-:W-:Y:S01]  /*2da0*/  BAR.SYNC.DEFER_BLOCKING 0x0 ;  /* 0x0000000000007b1d */ /* 0x000fe20000010000 */
[C---:B------:R-:W-:Y:S01]  /*2db0*/  SHF.L.U32 R3, R2.reuse, 0x1, RZ ;  /* 0x0000000102037819 */ /* 0x040fe200000006ff */
[----:B------:R-:W-:Y:S01]  /*2dc0*/  IMAD.HI R2, R2, 0x2, RZ ;  /* 0x0000000202027827 */ /* 0x000fe200078e02ff */
[----:B------:R-:W-:Y:S02]  /*2dd0*/  SHF.L.U32 R6, R4, 0x1, RZ ;  /* 0x0000000104067819 */ /* 0x000fe400000006ff */
[----:B------:R-:W-:Y:S01]  /*2de0*/  SHF.R.S32.HI R7, RZ, 0x3, R0 ;  /* 0x00000003ff077819 */ /* 0x000fe20000011400 */
[----:B------:R-:W-:Y:S01]  /*2df0*/  IMAD R108, R108, c[0x0][0x1c8], RZ ;  /* 0x000072006c6c7a24 */ /* 0x000fe200078e02ff */
[----:B------:R-:W-:-:S02]  /*2e00*/  IADD3 R18, P1, P4, R6, c[0x0][0x178], R3 ;  /* 0x00005e0006127a10 */ /* 0x000fc40007c3e003 */
[----:B------:R-:W-:Y:S01]  /*2e10*/  SHF.L.U32 R3, R0, 0x2, RZ ;  /* 0x0000000200037819 */ /* 0x000fe200000006ff */
[----:B------:R-:W-:Y:S01]  /*2e20*/  @P2 FMUL R21, R21, 0.25 ;  /* 0x3e80000015152820 */ /* 0x000fe20000400000 */
[--C-:B------:R-:W-:Y:S01]  /*2e30*/  SHF.R.S32.HI R8, RZ, 0x4, R0.reuse ;  /* 0x00000004ff087819 */ /* 0x100fe20000011400 */
[----:B------:R-:W-:Y:S01]  /*2e40*/  @P2 FMUL R20, R20, 0.25 ;  /* 0x3e80000014142820 */ /* 0x000fe20000400000 */
[----:B------:R-:W-:Y:S01]  /*2e50*/  LOP3.LUT R5, R3, 0x180, RZ, 0xc0, !PT ;  /* 0x0000018003057812 */ /* 0x000fe200078ec0ff */
[----:B------:R-:W-:Y:S01]  /*2e60*/  @P2 FMUL R29, R29, 0.25 ;  /* 0x3e8000001d1d2820 */ /* 0x000fe20000400000 */
[----:B------:R-:W-:Y:S01]  /*2e70*/  LOP3.LUT R9, R3, 0xc0, RZ, 0xc0, !PT ;  /* 0x000000c003097812 */ /* 0x000fe200078ec0ff */
[----:B------:R-:W-:Y:S01]  /*2e80*/  IMAD.HI R3, R4, 0x2, RZ ;  /* 0x0000000204037827 */ /* 0x000fe200078e02ff */
[----:B------:R-:W-:Y:S02]  /*2e90*/  LOP3.LUT R6, R0, 0x8, RZ, 0xc0, !PT ;  /* 0x0000000800067812 */ /* 0x000fe400078ec0ff */
[----:B------:R-:W-:Y:S01]  /*2ea0*/  SHF.R.S32.HI R4, RZ, 0x5, R0 ;  /* 0x00000005ff047819 */ /* 0x000fe20000011400 */
[----:B------:R-:W-:Y:S01]  /*2eb0*/  @P2 FMUL R28, R28, 0.25 ;  /* 0x3e8000001c1c2820 */ /* 0x000fe20000400000 */
[----:B------:R-:W-:Y:S01]  /*2ec0*/  IADD3.X R24, R3, c[0x0][0x17c], R2, P1, P4 ;  /* 0x00005f0003187a10 */ /* 0x000fe20000fe8402 */
[----:B------:R-:W-:Y:S01]  /*2ed0*/  FMUL R2, R114, 8388608 ;  /* 0x4b00000072027820 */ /* 0x000fe20000400000 */
[----:B------:R-:W-:Y:S01]  /*2ee0*/  FSETP.GT.AND P4, PT, |R125|, 8.50705917302346158658e+37, PT ;  /* 0x7e8000007d00780b */ /* 0x000fe20003f84200 */
[----:B------:R-:W-:Y:S01]  /*2ef0*/  @!P3 FMUL R21, R21, 16777216 ;  /* 0x4b8000001515b820 */ /* 0x000fe20000400000 */
[----:B------:R-:W-:Y:S01]  /*2f00*/  SHF.L.U32 R3, R0, 0x6, RZ ;  /* 0x0000000600037819 */ /* 0x000fe200000006ff */
[----:B------:R-:W-:Y:S01]  /*2f10*/  @!P3 FMUL R20, R20, 16777216 ;  /* 0x4b8000001414b820 */ /* 0x000fe20000400000 */
[----:B------:R-:W-:Y:S01]  /*2f20*/  FSETP.GEU.AND P5, PT, R114, 1.175494350822287508e-38, PT ;  /* 0x008000007200780b */ /* 0x000fe20003fae000 */
[----:B------:R-:W-:Y:S01]  /*2f30*/  @!P3 FMUL R29, R29, 16777216 ;  /* 0x4b8000001d1db820 */ /* 0x000fe20000400000 */
[----:B------:R-:W-:Y:S01]  /*2f40*/  SHF.L.U32 R0, R0, 0x3, RZ ;  /* 0x0000000300007819 */ /* 0x000fe200000006ff */
[----:B------:R-:W-:Y:S01]  /*2f50*/  @!P3 FMUL R28, R28, 16777216 ;  /* 0x4b8000001c1cb820 */ /* 0x000fe20000400000 */
[----:B------:R-:W-:-:S02]  /*2f60*/  FSETP.GEU.AND P6, PT, |R125|, 1.175494350822287508e-38, PT ;  /* 0x008000007d00780b */ /* 0x000fc40003fce200 */
[----:B------:R-:W-:Y:S01]  /*2f70*/  FSEL R25, R2, R114, !P5 ;  /* 0x0000007202197208 */ /* 0x000fe20006800000 */
[----:B------:R-:W-:Y:S01]  /*2f80*/  @P2 FMUL R114, R114, 0.25 ;  /* 0x3e80000072722820 */ /* 0x000fe20000400000 */
[----:B------:R-:W-:Y:S01]  /*2f90*/  LOP3.LUT R16, R0, 0x38, RZ, 0xc0, !PT ;  /* 0x0000003800107812 */ /* 0x000fe200078ec0ff */
[C---:B------:R-:W-:Y:S01]  /*2fa0*/  FMUL R0, R125.reuse, 8388608 ;  /* 0x4b0000007d007820 */ /* 0x040fe20000400000 */
[C---:B------:R-:W-:Y:S01]  /*2fb0*/  FSETP.GEU.AND P1, PT, R125.reuse, 1.175494350822287508e-38, PT ;  /* 0x008000007d00780b */ /* 0x040fe20003f2e000 */
[----:B------:R-:W-:Y:S01]  /*2fc0*/  @!P3 FMUL R114, R114, 16777216 ;  /* 0x4b8000007272b820 */ /* 0x000fe20000400000 */
[----:B------:R-:W-:Y:S01]  /*2fd0*/  SGXT R8, R8, 0x1 ;  /* 0x000000010808781a */ /* 0x000fe20000000200 */
[----:B------:R-:W-:Y:S01]  /*2fe0*/  @P4 FMUL R22, R22, 0.25 ;  /* 0x3e80000016164820 */ /* 0x000fe20000400000 */
[----:B------:R-:W-:Y:S01]  /*2ff0*/  SGXT R4, R4, 0x1 ;  /* 0x000000010404781a */ /* 0x000fe20000000200 */
[----:B------:R-:W0:Y:S01]  /*3000*/  MUFU.RCP R2, R114 ;  /* 0x0000007200027308 */ /* 0x000e220000001000 */
[----:B------:R-:W-:Y:S01]  /*3010*/  FSEL R27, R0, R125, !P1 ;  /* 0x0000007d001b7208 */ /* 0x000fe20004800000 */
[----:B------:R-:W-:Y:S01]  /*3020*/  @P4 FMUL R125, R125, 0.25 ;  /* 0x3e8000007d7d4820 */ /* 0x000fe20000400000 */
[----:B------:R-:W-:Y:S01]  /*3030*/  LOP3.LUT R8, R5, 0x404, R8, 0xf8, !PT ;  /* 0x0000040405087812 */ /* 0x000fe200078ef808 */
[----:B------:R-:W-:Y:S01]  /*3040*/  @P4 FMUL R30, R30, 0.25 ;  /* 0x3e8000001e1e4820 */ /* 0x000fe20000400000 */
[----:B------:R-:W-:Y:S01]  /*3050*/  LOP3.LUT R5, R4, 0x404, RZ, 0xc0, !PT ;  /* 0x0000040404057812 */ /* 0x000fe200078ec0ff */
[----:B------:R-:W-:Y:S01]  /*3060*/  @!P6 FMUL R125, R125, 16777216 ;  /* 0x4b8000007d7de820 */ /* 0x000fe20000400000 */
[----:B------:R-:W-:Y:S01]  /*3070*/  SHF.R.U32.HI R10, RZ, 0x1, R115 ;  /* 0x00000001ff0a7819 */ /* 0x000fe20000011673 */
[----:B------:R-:W-:Y:S01]  /*3080*/  @P4 FMUL R23, R23, 0.25 ;  /* 0x3e80000017174820 */ /* 0x000fe20000400000 */
[----:B------:R-:W-:Y:S01]  /*3090*/  LOP3.LUT R4, R5, 0xbc, R110, 0x78, !PT ;  /* 0x000000bc05047812 */ /* 0x000fe200078e786e */
[----:B------:R-:W-:Y:S01]  /*30a0*/  @P4 FMUL R31, R31, 0.25 ;  /* 0x3e8000001f1f4820 */ /* 0x000fe20000400000 */
[----:B------:R-:W1:Y:S01]  /*30b0*/  MUFU.RCP R5, R125 ;  /* 0x0000007d00057308 */ /* 0x000e620000001000 */
[----:B------:R-:W-:Y:S01]  /*30c0*/  SGXT R7, R7, 0x1 ;  /* 0x000000010707781a */ /* 0x000fe20000000200 */
[----:B------:R-:W-:Y:S01]  /*30d0*/  @!P6 FMUL R22, R22, 16777216 ;  /* 0x4b8000001616e820 */ /* 0x000fe20000400000 */
[----:B------:R-:W-:Y:S01]  /*30e0*/  LEA.HI R19, R6, R9, RZ, 0x1f ;  /* 0x0000000906137211 */ /* 0x000fe200078ff8ff */
[----:B------:R-:W-:Y:S01]  /*30f0*/  @!P6 FMUL R30, R30, 16777216 ;  /* 0x4b8000001e1ee820 */ /* 0x000fe20000400000 */
[----:B------:R-:W-:Y:S01]  /*3100*/  LOP3.LUT R7, R10, 0x240, R7, 0x78, !PT ;  /* 0x000002400a077812 */ /* 0x000fe200078e7807 */
[C---:B0-----:R-:W-:Y:S01]  /*3110*/  FMUL R9, R2.reuse, R21 ;  /* 0x0000001502097220 */ /* 0x041fe20000400000 */
[----:B------:R-:W-:Y:S01]  /*3120*/  IADD3 R0, R25, -0x3f3504f3, RZ ;  /* 0xc0cafb0d19007810 */ /* 0x000fe20007ffe0ff */
[----:B------:R-:W-:Y:S01]  /*3130*/  FMUL R10, R2, R20 ;  /* 0x00000014020a7220 */ /* 0x000fe20000400000 */
[----:B------:R-:W-:Y:S01]  /*3140*/  LOP3.LUT R15, R4, 0x40, R3, 0xf8, !PT ;  /* 0x00000040040f7812 */ /* 0x000fe200078ef803 */
[----:B------:R-:W-:Y:S01]  /*3150*/  FMUL R14, R2, R29 ;  /* 0x0000001d020e7220 */ /* 0x000fe20000400000 */
[----:B------:R-:W-:Y:S01]  /*3160*/  LOP3.LUT R17, R16, R8, R7, 0xfe, !PT ;  /* 0x0000000810117212 */ /* 0x000fe200078efe07 */
[----:B------:R-:W-:Y:S01]  /*3170*/  FMUL R13, R2, R28 ;  /* 0x0000001c020d7220 */ /* 0x000fe20000400000 */
[----:B------:R-:W-:Y:S01]  /*3180*/  IADD3 R2, R27, -0x3f3504f3, RZ ;  /* 0xc0cafb0d1b027810 */ /* 0x000fe20007ffe0ff */
[----:B------:R-:W-:Y:S01]  /*3190*/  @!P6 FMUL R23, R23, 16777216 ;  /* 0x4b8000001717e820 */ /* 0x000fe20000400000 */
[----:B------:R-:W-:Y:S01]  /*31a0*/  LOP3.LUT R0, R0, 0xff800000, RZ, 0xc0, !PT ;  /* 0xff80000000007812 */ /* 0x000fe200078ec0ff */
[----:B------:R-:W-:Y:S01]  /*31b0*/  @!P6 FMUL R31, R31, 16777216 ;  /* 0x4b8000001f1fe820 */ /* 0x000fe20000400000 */
[----:B------:R-:W-:Y:S01]  /*31c0*/  LOP3.LUT R4, R2, 0xff800000, RZ, 0xc0, !PT ;  /* 0xff80000002047812 */ /* 0x000fe200078ec0ff */
[----:B-1----:R-:W-:Y:S01]  /*31d0*/  FMUL R8, R5, R22 ;  /* 0x0000001605087220 */ /* 0x002fe20000400000 */
[----:B------:R-:W-:Y:S01]  /*31e0*/  IADD3 R2, R25, -R0, RZ ;  /* 0x8000000019027210 */ /* 0x000fe20007ffe0ff */
[----:B------:R-:W-:Y:S01]  /*31f0*/  FMUL R11, R5, R30 ;  /* 0x0000001e050b7220 */ /* 0x000fe20000400000 */
[----:B------:R-:W-:Y:S01]  /*3200*/  IADD3 R3, R27, -R4, RZ ;  /* 0x800000041b037210 */ /* 0x000fe20007ffe0ff */
[C---:B------:R-:W-:Y:S01]  /*3210*/  FMUL R7, R5.reuse, R23 ;  /* 0x0000001705077220 */ /* 0x040fe20000400000 */
[----:B------:R-:W-:Y:S01]  /*3220*/  F2FP.BF16.PACK_AB R10, R10, R13 ;  /* 0x0000000d0a0a723e */ /* 0x000fe200000010ff */
[----:B------:R-:W-:Y:S01]  /*3230*/  FMUL R12, R5, R31 ;  /* 0x0000001f050c7220 */ /* 0x000fe20000400000 */
[----:B------:R-:W-:Y:S01]  /*3240*/  F2FP.BF16.PACK_AB R14, R9, R14 ;  /* 0x0000000e090e723e */ /* 0x000fe200000010ff */
[----:B------:R-:W-:Y:S01]  /*3250*/  FADD R6, R3, -1 ;  /* 0xbf80000003067421 */ /* 0x000fe20000000000 */
[----:B------:R-:W-:Y:S01]  /*3260*/  F2FP.BF16.PACK_AB R8, R8, R11 ;  /* 0x0000000b0808723e */ /* 0x000fe200000010ff */
[----:B------:R-:W-:Y:S01]  /*3270*/  FADD R2, R2, -1 ;  /* 0xbf80000002027421 */ /* 0x000fe20000000000 */
[----:B------:R-:W-:Y:S01]  /*3280*/  F2FP.BF16.PACK_AB R12, R7, R12 ;  /* 0x0000000c070c723e */ /* 0x000fe200000010ff */
[----:B------:R0:W-:Y:S01]  /*3290*/  STS [R15], R10 ;  /* 0x0000000a0f007388 */ /* 0x0001e20000000800 */
[----:B------:R-:W-:-:S02]  /*32a0*/  LOP3.LUT R11, R15, 0x40, RZ, 0x3c, !PT ;  /* 0x000000400f0b7812 */ /* 0x000fc400078e3cff */
[----:B------:R-:W-:Y:S01]  /*32b0*/  MOV R21, 0x3dc6b27f ;  /* 0x3dc6b27f00157802 */ /* 0x000fe20000000f00 */
[----:B------:R-:W-:Y:S01]  /*32c0*/  STS [R15+0x100], R14 ;  /* 0x0001000e0f007388 */ /* 0x000fe20000000800 */
[----:B------:R-:W-:Y:S02]  /*32d0*/  ISETP.GE.U32.AND P2, PT, R25, 0x7f800000, PT ;  /* 0x7f8000001900780c */ /* 0x000fe40003f46070 */
[----:B------:R-:W-:Y:S01]  /*32e0*/  ISETP.GE.U32.AND P3, PT, R27, 0x7f800000, PT ;  /* 0x7f8000001b00780c */ /* 0x000fe20003f66070 */
[----:B------:R-:W-:Y:S01]  /*32f0*/  STS [R11+0x200], R8 ;  /* 0x000200080b007388 */ /* 0x000fe20000000800 */
[-C--:B------:R-:W-:Y:S01]  /*3300*/  FFMA.FTZ R5, R6, R21.reuse, -0.16845393180847167969 ;  /* 0xbe2c7f3006057423 */ /* 0x080fe20000010015 */
[----:B0-----:R-:W-:Y:S01]  /*3310*/  LOP3.LUT R10, R17, 0x4, RZ, 0x3c, !PT ;  /* 0x00000004110a7812 */ /* 0x001fe200078e3cff */
[----:B------:R-:W-:Y:S01]  /*3320*/  FFMA.FTZ R3, R2, R21, -0.16845393180847167969 ;  /* 0xbe2c7f3002037423 */ /* 0x000fe20000010015 */
[----:B------:R-:W-:Y:S01]  /*3330*/  STS [R11+0x300], R12 ;  /* 0x0003000c0b007388 */ /* 0x000fe20000000800 */
[----:B------:R-:W-:Y:S01]  /*3340*/  FFMA.FTZ R5, R6, R5, 0.1716887056827545166 ;  /* 0x3e2fcf2a06057423 */ /* 0x000fe20000010005 */
[----:B------:R-:W-:Y:S01]  /*3350*/  LOP3.LUT R110, R110, 0xf8, RZ, 0xc0, !PT ;  /* 0x000000f86e6e7812 */ /* 0x000fe200078ec0ff */
[----:B------:R-:W-:Y:S01]  /*3360*/  FFMA.FTZ R3, R2, R3, 0.1716887056827545166 ;  /* 0x3e2fcf2a02037423 */ /* 0x000fe20000010003 */
[----:B------:R-:W-:Y:S01]  /*3370*/  BAR.SYNC.DEFER_BLOCKING 0x0 ;  /* 0x0000000000007b1d */ /* 0x000fe20000010000 */
[----:B------:R-:W-:Y:S01]  /*3380*/  FFMA.FTZ R5, R6, R5, -0.17900948226451873779 ;  /* 0xbe374e4306057423 */ /* 0x000fe20000010005 */
[----:B------:R-:W-:Y:S01]  /*3390*/  ISETP.NE.U32.AND P0, PT, R109, RZ, PT ;  /* 0x000000ff6d00720c */ /* 0x000fe20003f05070 */
[----:B------:R-:W-:Y:S01]  /*33a0*/  FFMA.FTZ R3, R2, R3, -0.17900948226451873779 ;  /* 0xbe374e4302037423 */ /* 0x000fe20000010003 */
[----:B------:R-:W-:Y:S01]  /*33b0*/  IADD3 R19, R16, R19, RZ ;  /* 0x0000001310137210 */ /* 0x000fe20007ffe0ff */
[----:B------:R-:W-:-:S02]  /*33c0*/  FFMA.FTZ R7, R6, R5, 0.20512372255325317383 ;  /* 0x3e520bf406077423 */ /* 0x000fc40000010005 */
[----:B------:R-:W-:Y:S02]  /*33d0*/  FFMA.FTZ R3, R2, R3, 0.20512372255325317383 ;  /* 0x3e520bf402037423 */ /* 0x000fe40000010003 */
[----:B------:R-:W-:Y:S02]  /*33e0*/  FFMA.FTZ R7, R6, R7, -0.24046532809734344482 ;  /* 0xbe763c8b06077423 */ /* 0x000fe40000010007 */
[----:B------:R-:W-:Y:S02]  /*33f0*/  FFMA.FTZ R5, R2, R3, -0.24046532809734344482 ;  /* 0xbe763c8b02057423 */ /* 0x000fe40000010003 */
[----:B------:R-:W-:Y:S01]  /*3400*/  FFMA.FTZ R7, R6, R7, 0.28857114911079406738 ;  /* 0x3e93bf9906077423 */ /* 0x000fe20000010007 */
[----:B------:R0:W-:Y:S01]  /*3410*/  I2F R3, R0 ;  /* 0x0000000000037306 */ /* 0x0001e20000201400 */
[----:B------:R-:W-:Y:S02]  /*3420*/  FFMA.FTZ R5, R2, R5, 0.28857114911079406738 ;  /* 0x3e93bf9902057423 */ /* 0x000fe40000010005 */
[----:B------:R-:W-:-:S02]  /*3430*/  FFMA.FTZ R9, R6, R7, -0.36067417263984680176 ;  /* 0xbeb8aa4906097423 */ /* 0x000fc40000010007 */
[----:B------:R-:W-:Y:S02]  /*3440*/  FFMA.FTZ R5, R2, R5, -0.36067417263984680176 ;  /* 0xbeb8aa4902057423 */ /* 0x000fe40000010005 */
[----:B------:R-:W-:Y:S01]  /*3450*/  FFMA.FTZ R9, R6, R9, 0.48089820146560668945 ;  /* 0x3ef6384a06097423 */ /* 0x000fe20000010009 */
[----:B------:R1:W2:Y:S01]  /*3460*/  I2F R7, R4 ;  /* 0x0000000400077306 */ /* 0x0002a20000201400 */
[----:B------:R-:W-:Y:S01]  /*3470*/  FFMA.FTZ R5, R2, R5, 0.48089820146560668945 ;  /* 0x3ef6384a02057423 */ /* 0x000fe20000010005 */
[----:B------:R-:W3:Y:S01]  /*3480*/  LDS R17, [R17] ;  /* 0x0000000011117984 */ /* 0x000ee20000000800 */
[----:B------:R-:W-:Y:S01]  /*3490*/  FFMA.FTZ R9, R6, R9, -0.72134751081466674805 ;  /* 0xbf38aa3b06097423 */ /* 0x000fe20000010009 */
[----:B0-----:R-:W-:Y:S01]  /*34a0*/  FSEL R0, RZ, -23, P5 ;  /* 0xc1b80000ff007808 */ /* 0x001fe20002800000 */
[----:B------:R-:W-:Y:S01]  /*34b0*/  FFMA.FTZ R5, R2, R5, -0.72134751081466674805 ;  /* 0xbf38aa3b02057423 */ /* 0x000fe20000010005 */
[----:B------:R0:W4:Y:S01]  /*34c0*/  LDS R13, [R10] ;  /* 0x000000000a0d7984 */ /* 0x0001220000000800 */
[----:B------:R-:W-:-:S02]  /*34d0*/  FMUL R9, R6, R9 ;  /* 0x0000000906097220 */ /* 0x000fc40000400000 */
[----:B------:R-:W-:Y:S01]  /*34e0*/  FMUL R5, R2, R5 ;  /* 0x0000000502057220 */ /* 0x000fe20000400000 */
[----:B-1----:R-:W-:Y:S01]  /*34f0*/  FSEL R4, RZ, -23, P1 ;  /* 0xc1b80000ff047808 */ /* 0x002fe20000800000 */
[----:B------:R-:W-:Y:S01]  /*3500*/  FMUL R9, R6, R9 ;  /* 0x0000000906097220 */ /* 0x000fe20000400000 */
[----:B------:R-:W-:Y:S01]  /*3510*/  FSETP.NEU.AND P1, PT, R25, RZ, PT ;  /* 0x000000ff1900720b */ /* 0x000fe20003f2d000 */
[----:B------:R-:W-:Y:S02]  /*3520*/  FMUL R5, R2, R5 ;  /* 0x0000000502057220 */ /* 0x000fe40000400000 */
[----:B------:R-:W-:Y:S01]  /*3530*/  FFMA.FTZ R9, R6, 1.4426950216293334961, R9 ;  /* 0x3fb8aa3b06097823 */ /* 0x000fe20000010009 */
[----:B------:R-:W-:Y:S01]  /*3540*/  MOV R6, c[0x0][0x1c8] ;  /* 0x0000720000067a02 */ /* 0x000fe20000000f00 */
[----:B--2---:R-:W-:Y:S02]  /*3550*/  FFMA.FTZ R4, R7, 1.1920928955078125e-07, R4 ;  /* 0x3400000007047823 */ /* 0x004fe40000010004 */
[----:B------:R-:W-:-:S02]  /*3560*/  FFMA.FTZ R0, R3, 1.1920928955078125e-07, R0 ;  /* 0x3400000003007823 */ /* 0x000fc40000010000 */
[----:B------:R-:W-:Y:S01]  /*3570*/  FFMA.FTZ R5, R2, 1.4426950216293334961, R5 ;  /* 0x3fb8aa3b02057823 */ /* 0x000fe20000010005 */
[----:B------:R-:W-:Y:S01]  /*3580*/  @P2 MOV R2, 0x7f800000 ;  /* 0x7f80000000022802 */ /* 0x000fe20000000f00 */
[----:B0-----:R-:W-:Y:S01]  /*3590*/  FADD R10, R4, R9 ;  /* 0x00000009040a7221 */ /* 0x001fe20000000000 */
[----:B------:R-:W-:Y:S01]  /*35a0*/  @P3 MOV R4, 0x7f800000 ;  /* 0x7f80000000043802 */ /* 0x000fe20000000f00 */
[----:B------:R-:W-:Y:S01]  /*35b0*/  FADD R0, R0, R5 ;  /* 0x0000000500007221 */ /* 0x000fe20000000000 */
[C---:B------:R-:W-:Y:S01]  /*35c0*/  LEA R5, R6.reuse, R108, 0x2 ;  /* 0x0000006c06057211 */ /* 0x040fe200078e10ff */
[----:B------:R-:W-:Y:S01]  /*35d0*/  @P2 FFMA.FTZ R0, R25, R2, +INF ;  /* 0x7f80000019002423 */ /* 0x000fe20000010002 */
[C---:B------:R-:W-:Y:S01]  /*35e0*/  FSETP.NEU.AND P2, PT, R27.reuse, RZ, PT ;  /* 0x000000ff1b00720b */ /* 0x040fe20003f4d000 */
[----:B------:R-:W-:Y:S01]  /*35f0*/  @P3 FFMA.FTZ R10, R27, R4, +INF ;  /* 0x7f8000001b0a3423 */ /* 0x000fe20000010004 */
[----:B------:R-:W-:Y:S02]  /*3600*/  LEA R7, R6, R5, 0x2 ;  /* 0x0000000506077211 */ /* 0x000fe400078e10ff */
[----:B------:R-:W-:-:S02]  /*3610*/  LEA R2, P3, R108, R18, 0x1 ;  /* 0x000000126c027211 */ /* 0x000fc400078608ff */
[----:B------:R-:W-:Y:S02]  /*3620*/  LEA R9, R6, R7, 0x2 ;  /* 0x0000000706097211 */ /* 0x000fe400078e10ff */
[----:B------:R-:W-:Y:S02]  /*3630*/  LEA.HI.X.SX32 R3, R108, R24, 0x1, P3 ;  /* 0x000000186c037211 */ /* 0x000fe400018f0eff */
[-C--:B------:R-:W-:Y:S02]  /*3640*/  LEA R4, P4, R5, R18.reuse, 0x1 ;  /* 0x0000001205047211 */ /* 0x080fe400078808ff */
[-C--:B------:R-:W-:Y:S02]  /*3650*/  LEA R6, P5, R7, R18.reuse, 0x1 ;  /* 0x0000001207067211 */ /* 0x080fe400078a08ff */
[----:B------:R-:W-:Y:S01]  /*3660*/  LEA R8, P3, R9, R18, 0x1 ;  /* 0x0000001209087211 */ /* 0x000fe200078608ff */
[----:B---3--:R0:W-:Y:S01]  /*3670*/  STG.E.U16 [R2.64], R17 ;  /* 0x0000001102007986 */ /* 0x0081e2000c101504 */
[----:B------:R-:W-:-:S02]  /*3680*/  LEA.HI.X.SX32 R5, R5, R24, 0x1, P4 ;  /* 0x0000001805057211 */ /* 0x000fc400020f0eff */
[-C--:B------:R-:W-:Y:S02]  /*3690*/  LEA.HI.X.SX32 R7, R7, R24.reuse, 0x1, P5 ;  /* 0x0000001807077211 */ /* 0x080fe400028f0eff */
[----:B------:R-:W-:Y:S01]  /*36a0*/  FSEL R11, R0, -INF , P1 ;  /* 0xff800000000b7808 */ /* 0x000fe20000800000 */
[----:B----4-:R1:W-:Y:S01]  /*36b0*/  STG.E.U16 [R4.64], R13 ;  /* 0x0000000d04007986 */ /* 0x0103e2000c101504 */
[----:B------:R-:W-:Y:S02]  /*36c0*/  LEA.HI.X.SX32 R9, R9, R24, 0x1, P3 ;  /* 0x0000001809097211 */ /* 0x000fe400018f0eff */
[----:B------:R-:W-:Y:S01]  /*36d0*/  PRMT R0, R13, 0x7632, R0 ;  /* 0x000076320d007816 */ /* 0x000fe20000000000 */
[----:B------:R-:W-:Y:S01]  /*36e0*/  FFMA R56, R11, 0.69314718246459960938, R126 ;  /* 0x3f3172180b387823 */ /* 0x000fe2000000007e */
[----:B------:R-:W-:Y:S02]  /*36f0*/  FSEL R10, R10, -INF , P2 ;  /* 0xff8000000a0a7808 */ /* 0x000fe40001000000 */
[----:B0-----:R-:W-:-:S03]  /*3700*/  PRMT R3, R17, 0x7632, R3 ;  /* 0x0000763211037816 */ /* 0x001fc60000000003 */
[----:B------:R-:W-:Y:S02]  /*3710*/  FFMA R57, R10, 0.69314718246459960938, R57 ;  /* 0x3f3172180a397823 */ /* 0x000fe40000000039 */
[----:B------:R1:W-:Y:S04]  /*3720*/  STG.E.U16 [R6.64], R3 ;  /* 0x0000000306007986 */ /* 0x0003e8000c101504 */
[----:B------:R1:W-:Y:S04]  /*3730*/  STG.E.U16 [R8.64], R0 ;  /* 0x0000000008007986 */ /* 0x0003e8000c101504 */
[----:B------:R-:W-:Y:S06]  /*3740*/  BAR.SYNC.DEFER_BLOCKING 0x0 ;  /* 0x0000000000007b1d */ /* 0x000fec0000010000 */
[----:B------:R1:W-:Y:S04]  /*3750*/  STS.64 [R110], R56 ;  /* 0x000000386e007388 */ /* 0x0003e80000000a00 */
[----:B------:R-:W-:Y:S06]  /*3760*/  BAR.SYNC.DEFER_BLOCKING 0x0 ;  /* 0x0000000000007b1d */ /* 0x000fec0000010000 */
[----:B------:R-:W-:Y:S05]  /*3770*/  @P0 EXIT ;  /* 0x000000000000094d */ /* 0x000fea0003800000 */
[----:B-1----:R-:W0:Y:S01]  /*3780*/  LDS R19, [R19] ;  /* 0x0000000013137984 */ /* 0x002e220000000800 */
[----:B------:R-:W-:Y:S01]  /*3790*/  IMAD R106, R106, c[0x0][0x1cc], RZ ;  /* 0x000073006a6a7a24 */ /* 0x000fe200078e02ff */
[C---:B------:R-:W-:Y:S01]  /*37a0*/  SHF.L.U32 R3, R107.reuse, 0x2, RZ ;  /* 0x000000026b037819 */ /* 0x040fe200000006ff */
[----:B------:R-:W-:-:S03]  /*37b0*/  IMAD.HI R107, R107, 0x4, RZ ;  /* 0x000000046b6b7827 */ /* 0x000fc600078e02ff */
[C---:B------:R-:W-:Y:S01]  /*37c0*/  SHF.L.U32 R2, R106.reuse, 0x2, RZ ;  /* 0x000000026a027819 */ /* 0x040fe200000006ff */
[----:B------:R-:W-:-:S03]  /*37d0*/  IMAD.HI R106, R106, 0x4, RZ ;  /* 0x000000046a6a7827 */ /* 0x000fc600078e02ff */
[----:B------:R-:W-:-:S04]  /*37e0*/  IADD3 R2, P0, P1, R3, c[0x0][0x180], R2 ;  /* 0x0000600003027a10 */ /* 0x000fc8000791e002 */
[----:B------:R-:W-:-:S05]  /*37f0*/  IADD3.X R3, R107, c[0x0][0x184], R106, P0, P1 ;  /* 0x000061006b037a10 */ /* 0x000fca00007e246a */
[----:B0-----:R-:W-:Y:S01]  /*3800*/  STG.E [R2.64], R19 ;  /* 0x0000001302007986 */ /* 0x001fe2000c101904 */
[----:B------:R-:W-:Y:S05]  /*3810*/  EXIT ;  /* 0x000000000000794d */ /* 0x000fea0003800000 */
.L_x_2:
[----:B------:R-:W-:-:S00]  /*3820*/  BRA `(.L_x_2) ;  /* 0xfffffff000007947 */ /* 0x000fc0000383ffff */
[----:B------:R-:W-:-:S00]  /*3830*/  NOP ;  /* 0x0000000000007918 */ /* 0x000fc00000000000 */
        /* <DEDUP_REMOVED lines=12> */
.L_x_3:


//--------------------- .nv.global.init           --------------------------
	.section	.nv.global.init,"aw",@progbits
.nv.global.init:
	.type		_$_str,@object
	.size		_$_str,(.L_0 - _$_str)
_$_str:
        /*0000*/ 	.byte	0x5f, 0x5f, 0x43, 0x55, 0x44, 0x41, 0x5f, 0x46, 0x54, 0x5a, 0x00
.L_0:


//--------------------- .nv.shared.attn_fwd       --------------------------
	.section	.nv.shared.attn_fwd,"aw",@nobits
	.sectionflags	@""
	.align	16
